//
// Generated by NVIDIA NVVM Compiler
//
// Compiler Build ID: CL-36424714
// Cuda compilation tools, release 13.0, V13.0.88
// Based on NVVM 20.0.0
//

.version 9.0
.target sm_100
.address_size 64

	// .globl	_Z10randomMovePiiy
.global .align 4 .b8 precalc_xorwow_matrix[102400];
.global .align 4 .b8 precalc_xorwow_offset_matrix[102400];
.global .align 4 .b8 mrg32k3aM1[2304];
.global .align 4 .b8 mrg32k3aM2[2304];
.global .align 4 .b8 mrg32k3aM1SubSeq[2016];
.global .align 4 .b8 mrg32k3aM2SubSeq[2016];
.global .align 4 .b8 mrg32k3aM1Seq[2304];
.global .align 4 .b8 mrg32k3aM2Seq[2304];
.const .align 8 .b8 __cr_lgamma_table[72];

.visible .entry _Z10randomMovePiiy(
	.param .u64 .ptr .align 1 _Z10randomMovePiiy_param_0,
	.param .u32 _Z10randomMovePiiy_param_1,
	.param .u64 _Z10randomMovePiiy_param_2
)
{
	.reg .pred 	%p<3>;
	.reg .b32 	%r<46>;
	.reg .b64 	%rd<6>;

	ld.param.u64 	%rd3, [_Z10randomMovePiiy_param_0];
	ld.param.u32 	%r15, [_Z10randomMovePiiy_param_1];
	ld.param.u64 	%rd4, [_Z10randomMovePiiy_param_2];
	mov.u32 	%r16, %ctaid.x;
	mov.u32 	%r17, %ntid.x;
	mul.lo.s32 	%r18, %r16, %r17;
	mov.u32 	%r19, %tid.x;
	neg.s32 	%r20, %r19;
	setp.ne.s32 	%p1, %r18, %r20;
	@%p1 bra 	$L__BB0_4;
	cvt.u32.u64 	%r21, %rd4;
	xor.b32  	%r22, %r21, -1429050551;
	mul.lo.s32 	%r23, %r22, 1099087573;
	{ .reg .b32 tmp; mov.b64 {tmp, %r24}, %rd4; }
	xor.b32  	%r25, %r24, -136515619;
	mul.lo.s32 	%r26, %r25, -1703105765;
	add.s32 	%r27, %r23, %r26;
	add.s32 	%r45, %r27, 6615241;
	add.s32 	%r44, %r23, 123456789;
	xor.b32  	%r43, %r23, 362436069;
	add.s32 	%r42, %r26, 521288629;
	xor.b32  	%r41, %r26, 88675123;
	add.s32 	%r40, %r23, 5783321;
	cvta.to.global.u64 	%rd1, %rd3;
$L__BB0_2:
	mov.u32 	%r10, %r43;
	mov.u32 	%r43, %r42;
	mov.u32 	%r42, %r41;
	mov.u32 	%r41, %r40;
	shr.u32 	%r28, %r44, 2;
	xor.b32  	%r29, %r28, %r44;
	shl.b32 	%r30, %r41, 4;
	shl.b32 	%r31, %r29, 1;
	xor.b32  	%r32, %r30, %r31;
	xor.b32  	%r33, %r32, %r41;
	xor.b32  	%r40, %r33, %r29;
	add.s32 	%r45, %r45, 362437;
	add.s32 	%r34, %r40, %r45;
	mul.hi.u32 	%r35, %r34, 954437177;
	shr.u32 	%r36, %r35, 1;
	mul.lo.s32 	%r37, %r36, 9;
	sub.s32 	%r38, %r34, %r37;
	mul.wide.u32 	%rd5, %r38, 4;
	add.s64 	%rd2, %rd1, %rd5;
	ld.global.u32 	%r39, [%rd2];
	setp.ne.s32 	%p2, %r39, 0;
	mov.u32 	%r44, %r10;
	@%p2 bra 	$L__BB0_2;
	st.global.u32 	[%rd2], %r15;
$L__BB0_4:
	ret;

}
	// .globl	_Z9smartMovePii
.visible .entry _Z9smartMovePii(
	.param .u64 .ptr .align 1 _Z9smartMovePii_param_0,
	.param .u32 _Z9smartMovePii_param_1
)
{
	.reg .pred 	%p<141>;
	.reg .b32 	%r<105>;
	.reg .b64 	%rd<24>;

	ld.param.u64 	%rd12, [_Z9smartMovePii_param_0];
	ld.param.u32 	%r22, [_Z9smartMovePii_param_1];
	cvta.to.global.u64 	%rd1, %rd12;
	mov.u32 	%r23, %ctaid.x;
	mov.u32 	%r24, %ntid.x;
	mul.lo.s32 	%r25, %r23, %r24;
	mov.u32 	%r26, %tid.x;
	neg.s32 	%r27, %r26;
	setp.ne.s32 	%p1, %r25, %r27;
	@%p1 bra 	$L__BB1_112;
	sub.s32 	%r1, 3, %r22;
	add.s64 	%rd23, %rd1, 4;
	add.s64 	%rd3, %rd1, 12;
	add.s64 	%rd4, %rd1, 20;
	add.s64 	%rd5, %rd1, 28;
	mov.b32 	%r103, 0;
$L__BB1_2:
	mul.wide.u32 	%rd13, %r103, 4;
	add.s64 	%rd6, %rd1, %rd13;
	ld.global.u32 	%r29, [%rd6];
	setp.ne.s32 	%p2, %r29, 0;
	@%p2 bra 	$L__BB1_25;
	st.global.u32 	[%rd6], %r22;
	ld.global.u32 	%r3, [%rd1];
	setp.ne.s32 	%p3, %r3, %r22;
	@%p3 bra 	$L__BB1_6;
	ld.global.u32 	%r30, [%rd23];
	setp.ne.s32 	%p4, %r30, %r22;
	@%p4 bra 	$L__BB1_6;
	ld.global.u32 	%r31, [%rd1+8];
	setp.eq.s32 	%p5, %r31, %r22;
	@%p5 bra 	$L__BB1_112;
$L__BB1_6:
	ld.global.u32 	%r4, [%rd3];
	setp.ne.s32 	%p6, %r4, %r22;
	@%p6 bra 	$L__BB1_9;
	ld.global.u32 	%r32, [%rd1+16];
	setp.ne.s32 	%p7, %r32, %r22;
	@%p7 bra 	$L__BB1_9;
	ld.global.u32 	%r33, [%rd4];
	setp.eq.s32 	%p8, %r33, %r22;
	@%p8 bra 	$L__BB1_112;
$L__BB1_9:
	ld.global.u32 	%r5, [%rd1+24];
	setp.ne.s32 	%p9, %r5, %r22;
	@%p9 bra 	$L__BB1_12;
	ld.global.u32 	%r34, [%rd5];
	setp.ne.s32 	%p10, %r34, %r22;
	@%p10 bra 	$L__BB1_12;
	setp.eq.s32 	%p16, %r4, %r22;
	setp.eq.s32 	%p17, %r3, %r22;
	ld.global.u32 	%r35, [%rd1+32];
	setp.eq.s32 	%p18, %r35, %r22;
	and.pred  	%p19, %p17, %p16;
	or.pred  	%p20, %p18, %p19;
	@%p20 bra 	$L__BB1_112;
	bra.uni 	$L__BB1_13;
$L__BB1_12:
	setp.eq.s32 	%p11, %r5, %r22;
	setp.eq.s32 	%p12, %r4, %r22;
	setp.eq.s32 	%p13, %r3, %r22;
	and.pred  	%p14, %p13, %p12;
	and.pred  	%p15, %p14, %p11;
	@%p15 bra 	$L__BB1_112;
$L__BB1_13:
	ld.global.u32 	%r36, [%rd23];
	setp.ne.s32 	%p21, %r36, %r22;
	@%p21 bra 	$L__BB1_16;
	ld.global.u32 	%r37, [%rd1+16];
	setp.ne.s32 	%p22, %r37, %r22;
	@%p22 bra 	$L__BB1_16;
	ld.global.u32 	%r38, [%rd5];
	setp.eq.s32 	%p23, %r38, %r22;
	@%p23 bra 	$L__BB1_112;
$L__BB1_16:
	ld.global.u32 	%r6, [%rd1+8];
	setp.ne.s32 	%p24, %r6, %r22;
	@%p24 bra 	$L__BB1_19;
	ld.global.u32 	%r39, [%rd4];
	setp.ne.s32 	%p25, %r39, %r22;
	@%p25 bra 	$L__BB1_19;
	ld.global.u32 	%r40, [%rd1+32];
	setp.eq.s32 	%p26, %r40, %r22;
	@%p26 bra 	$L__BB1_112;
$L__BB1_19:
	setp.ne.s32 	%p27, %r3, %r22;
	@%p27 bra 	$L__BB1_22;
	ld.global.u32 	%r41, [%rd1+16];
	setp.ne.s32 	%p28, %r41, %r22;
	@%p28 bra 	$L__BB1_22;
	ld.global.u32 	%r42, [%rd1+32];
	setp.eq.s32 	%p29, %r42, %r22;
	@%p29 bra 	$L__BB1_112;
$L__BB1_22:
	setp.ne.s32 	%p30, %r6, %r22;
	@%p30 bra 	$L__BB1_24;
	setp.eq.s32 	%p31, %r5, %r22;
	ld.global.u32 	%r43, [%rd1+16];
	setp.eq.s32 	%p32, %r43, %r22;
	and.pred  	%p33, %p32, %p31;
	@%p33 bra 	$L__BB1_112;
$L__BB1_24:
	mov.b32 	%r44, 0;
	st.global.u32 	[%rd6], %r44;
$L__BB1_25:
	setp.eq.s32 	%p34, %r103, 8;
	@%p34 bra 	$L__BB1_50;
	ld.global.u32 	%r45, [%rd6+4];
	setp.ne.s32 	%p35, %r45, 0;
	@%p35 bra 	$L__BB1_49;
	st.global.u32 	[%rd6+4], %r22;
	ld.global.u32 	%r7, [%rd1];
	setp.ne.s32 	%p36, %r7, %r22;
	@%p36 bra 	$L__BB1_30;
	ld.global.u32 	%r46, [%rd23];
	setp.ne.s32 	%p37, %r46, %r22;
	@%p37 bra 	$L__BB1_30;
	ld.global.u32 	%r47, [%rd1+8];
	setp.eq.s32 	%p38, %r47, %r22;
	@%p38 bra 	$L__BB1_112;
$L__BB1_30:
	ld.global.u32 	%r8, [%rd3];
	setp.ne.s32 	%p39, %r8, %r22;
	@%p39 bra 	$L__BB1_33;
	ld.global.u32 	%r48, [%rd1+16];
	setp.ne.s32 	%p40, %r48, %r22;
	@%p40 bra 	$L__BB1_33;
	ld.global.u32 	%r49, [%rd4];
	setp.eq.s32 	%p41, %r49, %r22;
	@%p41 bra 	$L__BB1_112;
$L__BB1_33:
	ld.global.u32 	%r9, [%rd1+24];
	setp.ne.s32 	%p42, %r9, %r22;
	@%p42 bra 	$L__BB1_36;
	ld.global.u32 	%r50, [%rd5];
	setp.ne.s32 	%p43, %r50, %r22;
	@%p43 bra 	$L__BB1_36;
	setp.eq.s32 	%p49, %r8, %r22;
	setp.eq.s32 	%p50, %r7, %r22;
	ld.global.u32 	%r51, [%rd1+32];
	setp.eq.s32 	%p51, %r51, %r22;
	and.pred  	%p52, %p50, %p49;
	or.pred  	%p53, %p51, %p52;
	@%p53 bra 	$L__BB1_112;
	bra.uni 	$L__BB1_37;
$L__BB1_36:
	setp.eq.s32 	%p44, %r9, %r22;
	setp.eq.s32 	%p45, %r8, %r22;
	setp.eq.s32 	%p46, %r7, %r22;
	and.pred  	%p47, %p46, %p45;
	and.pred  	%p48, %p47, %p44;
	@%p48 bra 	$L__BB1_112;
$L__BB1_37:
	ld.global.u32 	%r52, [%rd23];
	setp.ne.s32 	%p54, %r52, %r22;
	@%p54 bra 	$L__BB1_40;
	ld.global.u32 	%r53, [%rd1+16];
	setp.ne.s32 	%p55, %r53, %r22;
	@%p55 bra 	$L__BB1_40;
	ld.global.u32 	%r54, [%rd5];
	setp.eq.s32 	%p56, %r54, %r22;
	@%p56 bra 	$L__BB1_112;
$L__BB1_40:
	ld.global.u32 	%r10, [%rd1+8];
	setp.ne.s32 	%p57, %r10, %r22;
	@%p57 bra 	$L__BB1_43;
	ld.global.u32 	%r55, [%rd4];
	setp.ne.s32 	%p58, %r55, %r22;
	@%p58 bra 	$L__BB1_43;
	ld.global.u32 	%r56, [%rd1+32];
	setp.eq.s32 	%p59, %r56, %r22;
	@%p59 bra 	$L__BB1_112;
$L__BB1_43:
	setp.ne.s32 	%p60, %r7, %r22;
	@%p60 bra 	$L__BB1_46;
	ld.global.u32 	%r57, [%rd1+16];
	setp.ne.s32 	%p61, %r57, %r22;
	@%p61 bra 	$L__BB1_46;
	ld.global.u32 	%r58, [%rd1+32];
	setp.eq.s32 	%p62, %r58, %r22;
	@%p62 bra 	$L__BB1_112;
$L__BB1_46:
	setp.ne.s32 	%p63, %r10, %r22;
	@%p63 bra 	$L__BB1_48;
	setp.eq.s32 	%p64, %r9, %r22;
	ld.global.u32 	%r59, [%rd1+16];
	setp.eq.s32 	%p65, %r59, %r22;
	and.pred  	%p66, %p65, %p64;
	@%p66 bra 	$L__BB1_112;
$L__BB1_48:
	mov.b32 	%r60, 0;
	st.global.u32 	[%rd6+4], %r60;
$L__BB1_49:
	add.s32 	%r103, %r103, 2;
	bra.uni 	$L__BB1_2;
$L__BB1_50:
	mov.b32 	%r104, 0;
$L__BB1_51:
	mul.wide.u32 	%rd14, %r104, 4;
	add.s64 	%rd21, %rd1, %rd14;
	ld.global.u32 	%r62, [%rd21];
	setp.ne.s32 	%p67, %r62, 0;
	@%p67 bra 	$L__BB1_75;
	st.global.u32 	[%rd21], %r1;
	ld.global.u32 	%r13, [%rd1];
	setp.ne.s32 	%p68, %r13, %r1;
	@%p68 bra 	$L__BB1_55;
	ld.global.u32 	%r63, [%rd23];
	setp.ne.s32 	%p69, %r63, %r1;
	@%p69 bra 	$L__BB1_55;
	ld.global.u32 	%r64, [%rd1+8];
	setp.eq.s32 	%p70, %r64, %r1;
	@%p70 bra 	$L__BB1_73;
$L__BB1_55:
	ld.global.u32 	%r14, [%rd3];
	setp.ne.s32 	%p71, %r14, %r1;
	@%p71 bra 	$L__BB1_58;
	ld.global.u32 	%r65, [%rd1+16];
	setp.ne.s32 	%p72, %r65, %r1;
	@%p72 bra 	$L__BB1_58;
	ld.global.u32 	%r66, [%rd4];
	setp.eq.s32 	%p73, %r66, %r1;
	@%p73 bra 	$L__BB1_73;
$L__BB1_58:
	ld.global.u32 	%r15, [%rd1+24];
	setp.ne.s32 	%p74, %r15, %r1;
	@%p74 bra 	$L__BB1_61;
	ld.global.u32 	%r67, [%rd5];
	setp.ne.s32 	%p75, %r67, %r1;
	@%p75 bra 	$L__BB1_61;
	setp.eq.s32 	%p81, %r14, %r1;
	setp.eq.s32 	%p82, %r13, %r1;
	ld.global.u32 	%r68, [%rd1+32];
	setp.eq.s32 	%p83, %r68, %r1;
	and.pred  	%p84, %p82, %p81;
	or.pred  	%p85, %p83, %p84;
	@%p85 bra 	$L__BB1_73;
	bra.uni 	$L__BB1_62;
$L__BB1_61:
	setp.eq.s32 	%p76, %r15, %r1;
	setp.eq.s32 	%p77, %r14, %r1;
	setp.eq.s32 	%p78, %r13, %r1;
	and.pred  	%p79, %p78, %p77;
	and.pred  	%p80, %p79, %p76;
	@%p80 bra 	$L__BB1_73;
$L__BB1_62:
	ld.global.u32 	%r69, [%rd23];
	setp.ne.s32 	%p86, %r69, %r1;
	@%p86 bra 	$L__BB1_65;
	ld.global.u32 	%r70, [%rd1+16];
	setp.ne.s32 	%p87, %r70, %r1;
	@%p87 bra 	$L__BB1_65;
	ld.global.u32 	%r71, [%rd5];
	setp.eq.s32 	%p88, %r71, %r1;
	@%p88 bra 	$L__BB1_73;
$L__BB1_65:
	ld.global.u32 	%r16, [%rd1+8];
	setp.ne.s32 	%p89, %r16, %r1;
	@%p89 bra 	$L__BB1_68;
	ld.global.u32 	%r72, [%rd4];
	setp.ne.s32 	%p90, %r72, %r1;
	@%p90 bra 	$L__BB1_68;
	ld.global.u32 	%r73, [%rd1+32];
	setp.eq.s32 	%p91, %r73, %r1;
	@%p91 bra 	$L__BB1_73;
$L__BB1_68:
	setp.ne.s32 	%p92, %r13, %r1;
	@%p92 bra 	$L__BB1_71;
	ld.global.u32 	%r74, [%rd1+16];
	setp.ne.s32 	%p93, %r74, %r1;
	@%p93 bra 	$L__BB1_71;
	ld.global.u32 	%r75, [%rd1+32];
	setp.eq.s32 	%p94, %r75, %r1;
	@%p94 bra 	$L__BB1_73;
$L__BB1_71:
	setp.ne.s32 	%p95, %r16, %r1;
	@%p95 bra 	$L__BB1_74;
	setp.ne.s32 	%p96, %r15, %r1;
	ld.global.u32 	%r76, [%rd1+16];
	setp.ne.s32 	%p97, %r76, %r1;
	or.pred  	%p98, %p97, %p96;
	@%p98 bra 	$L__BB1_74;
$L__BB1_73:
	st.global.u32 	[%rd21], %r22;
	bra.uni 	$L__BB1_112;
$L__BB1_74:
	mov.b32 	%r77, 0;
	st.global.u32 	[%rd21], %r77;
$L__BB1_75:
	setp.eq.s32 	%p99, %r104, 8;
	@%p99 bra 	$L__BB1_100;
	add.s64 	%rd9, %rd21, 4;
	ld.global.u32 	%r78, [%rd21+4];
	setp.ne.s32 	%p100, %r78, 0;
	@%p100 bra 	$L__BB1_99;
	st.global.u32 	[%rd9], %r1;
	ld.global.u32 	%r17, [%rd1];
	setp.ne.s32 	%p101, %r17, %r1;
	@%p101 bra 	$L__BB1_80;
	ld.global.u32 	%r79, [%rd23];
	setp.ne.s32 	%p102, %r79, %r1;
	@%p102 bra 	$L__BB1_80;
	ld.global.u32 	%r80, [%rd1+8];
	setp.eq.s32 	%p103, %r80, %r1;
	mov.u64 	%rd21, %rd9;
	@%p103 bra 	$L__BB1_73;
$L__BB1_80:
	ld.global.u32 	%r18, [%rd3];
	setp.ne.s32 	%p104, %r18, %r1;
	@%p104 bra 	$L__BB1_83;
	ld.global.u32 	%r81, [%rd1+16];
	setp.ne.s32 	%p105, %r81, %r1;
	@%p105 bra 	$L__BB1_83;
	ld.global.u32 	%r82, [%rd4];
	setp.eq.s32 	%p106, %r82, %r1;
	mov.u64 	%rd21, %rd9;
	@%p106 bra 	$L__BB1_73;
$L__BB1_83:
	ld.global.u32 	%r19, [%rd1+24];
	setp.ne.s32 	%p107, %r19, %r1;
	@%p107 bra 	$L__BB1_86;
	ld.global.u32 	%r83, [%rd5];
	setp.ne.s32 	%p108, %r83, %r1;
	@%p108 bra 	$L__BB1_86;
	setp.eq.s32 	%p114, %r18, %r1;
	setp.eq.s32 	%p115, %r17, %r1;
	ld.global.u32 	%r84, [%rd1+32];
	setp.eq.s32 	%p116, %r84, %r1;
	and.pred  	%p117, %p115, %p114;
	or.pred  	%p118, %p116, %p117;
	mov.u64 	%rd21, %rd9;
	@%p118 bra 	$L__BB1_73;
	bra.uni 	$L__BB1_87;
$L__BB1_86:
	setp.eq.s32 	%p109, %r19, %r1;
	setp.eq.s32 	%p110, %r18, %r1;
	setp.eq.s32 	%p111, %r17, %r1;
	and.pred  	%p112, %p111, %p110;
	and.pred  	%p113, %p112, %p109;
	mov.u64 	%rd21, %rd9;
	@%p113 bra 	$L__BB1_73;
$L__BB1_87:
	ld.global.u32 	%r85, [%rd23];
	setp.ne.s32 	%p119, %r85, %r1;
	@%p119 bra 	$L__BB1_90;
	ld.global.u32 	%r86, [%rd1+16];
	setp.ne.s32 	%p120, %r86, %r1;
	@%p120 bra 	$L__BB1_90;
	ld.global.u32 	%r87, [%rd5];
	setp.eq.s32 	%p121, %r87, %r1;
	mov.u64 	%rd21, %rd9;
	@%p121 bra 	$L__BB1_73;
$L__BB1_90:
	ld.global.u32 	%r20, [%rd1+8];
	setp.ne.s32 	%p122, %r20, %r1;
	@%p122 bra 	$L__BB1_93;
	ld.global.u32 	%r88, [%rd4];
	setp.ne.s32 	%p123, %r88, %r1;
	@%p123 bra 	$L__BB1_93;
	ld.global.u32 	%r89, [%rd1+32];
	setp.eq.s32 	%p124, %r89, %r1;
	mov.u64 	%rd21, %rd9;
	@%p124 bra 	$L__BB1_73;
$L__BB1_93:
	setp.ne.s32 	%p125, %r17, %r1;
	@%p125 bra 	$L__BB1_96;
	ld.global.u32 	%r90, [%rd1+16];
	setp.ne.s32 	%p126, %r90, %r1;
	@%p126 bra 	$L__BB1_96;
	ld.global.u32 	%r91, [%rd1+32];
	setp.eq.s32 	%p127, %r91, %r1;
	mov.u64 	%rd21, %rd9;
	@%p127 bra 	$L__BB1_73;
$L__BB1_96:
	setp.ne.s32 	%p128, %r20, %r1;
	@%p128 bra 	$L__BB1_98;
	setp.eq.s32 	%p129, %r19, %r1;
	ld.global.u32 	%r92, [%rd1+16];
	setp.eq.s32 	%p130, %r92, %r1;
	and.pred  	%p131, %p130, %p129;
	mov.u64 	%rd21, %rd9;
	@%p131 bra 	$L__BB1_73;
$L__BB1_98:
	mov.b32 	%r93, 0;
	st.global.u32 	[%rd9], %r93;
$L__BB1_99:
	add.s32 	%r104, %r104, 2;
	bra.uni 	$L__BB1_51;
$L__BB1_100:
	ld.global.u32 	%r94, [%rd1+16];
	setp.ne.s32 	%p132, %r94, 0;
	@%p132 bra 	$L__BB1_102;
	st.global.u32 	[%rd1+16], %r22;
	bra.uni 	$L__BB1_112;
$L__BB1_102:
	ld.global.u32 	%r95, [%rd1];
	setp.eq.s32 	%p133, %r95, 0;
	mov.b64 	%rd22, 0;
	@%p133 bra 	$L__BB1_106;
	ld.global.u32 	%r96, [%rd1+8];
	setp.eq.s32 	%p134, %r96, 0;
	mov.b64 	%rd22, 2;
	@%p134 bra 	$L__BB1_106;
	ld.global.u32 	%r97, [%rd1+24];
	setp.eq.s32 	%p135, %r97, 0;
	mov.b64 	%rd22, 6;
	@%p135 bra 	$L__BB1_106;
	ld.global.u32 	%r98, [%rd1+32];
	setp.ne.s32 	%p136, %r98, 0;
	mov.b64 	%rd22, 8;
	@%p136 bra 	$L__BB1_110;
$L__BB1_106:
	shl.b64 	%rd19, %rd22, 2;
	add.s64 	%rd20, %rd1, %rd19;
	st.global.u32 	[%rd20], %r22;
	bra.uni 	$L__BB1_112;
$L__BB1_107:
	ld.global.u32 	%r100, [%rd3];
	setp.eq.s32 	%p138, %r100, 0;
	mov.u64 	%rd23, %rd3;
	@%p138 bra 	$L__BB1_111;
	ld.global.u32 	%r101, [%rd4];
	setp.eq.s32 	%p139, %r101, 0;
	mov.u64 	%rd23, %rd4;
	@%p139 bra 	$L__BB1_111;
	ld.global.u32 	%r102, [%rd5];
	setp.eq.s32 	%p140, %r102, 0;
	mov.u64 	%rd23, %rd5;
	@%p140 bra 	$L__BB1_111;
	bra.uni 	$L__BB1_112;
$L__BB1_110:
	ld.global.u32 	%r99, [%rd23];
	setp.ne.s32 	%p137, %r99, 0;
	@%p137 bra 	$L__BB1_107;
$L__BB1_111:
	st.global.u32 	[%rd23], %r22;
$L__BB1_112:
	ret;

}


// ===== COMPILED SASS (sm_100) =====

	.target	sm_100

	.elftype	@"ET_EXEC"


//--------------------- .note.nv.tkinfo           --------------------------
	.section	.note.nv.tkinfo,"",@"SHT_NOTE"
	.sectionflags	@"SHF_NOTE_NV_TKINFO"
	.tkinfo
        /*0018*/ 	.word	0x00000002
        /*0030*/ 	.string	""
        /*0030*/ 	.string	"ptxas"
        /*0030*/ 	.string	"Cuda compilation tools, release 13.0, V13.0.88"
        /*0030*/ 	.string	"Build cuda_13.0.r13.0/compiler.36424714_0"
        /*0030*/ 	.string	"-arch sm_100 -m 64 "



//--------------------- .note.nv.cuinfo           --------------------------
	.section	.note.nv.cuinfo,"",@"SHT_NOTE"
	.sectionflags	@"SHF_NOTE_NV_CUINFO"
        /*0018*/ 	.short	0x0002
        /*001a*/ 	.short	0x0064
        /*001c*/ 	.short	0x0082
	.zero		2


//--------------------- .nv.info                  --------------------------
	.section	.nv.info,"",@"SHT_CUDA_INFO"
	.align	4


	//----- nvinfo : EIATTR_REGCOUNT
	.align		4
        /*0000*/ 	.byte	0x04, 0x2f
        /*0002*/ 	.short	(.L_10 - .L_9)
	.align		4
.L_9:
        /*0004*/ 	.word	index@(_Z10randomMovePiiy)
        /*0008*/ 	.word	0x0000000e


	//----- nvinfo : EIATTR_FRAME_SIZE
	.align		4
.L_10:
        /*000c*/ 	.byte	0x04, 0x11
        /*000e*/ 	.short	(.L_12 - .L_11)
	.align		4
.L_11:
        /*0010*/ 	.word	index@(_Z10randomMovePiiy)
        /*0014*/ 	.word	0x00000000


	//----- nvinfo : EIATTR_REGCOUNT
	.align		4
.L_12:
        /*0018*/ 	.byte	0x04, 0x2f
        /*001a*/ 	.short	(.L_14 - .L_13)
	.align		4
.L_13:
        /*001c*/ 	.word	index@(_Z9smartMovePii)
        /*0020*/ 	.word	0x00000014


	//----- nvinfo : EIATTR_FRAME_SIZE
	.align		4
.L_14:
        /*0024*/ 	.byte	0x04, 0x11
        /*0026*/ 	.short	(.L_16 - .L_15)
	.align		4
.L_15:
        /*0028*/ 	.word	index@(_Z9smartMovePii)
        /*002c*/ 	.word	0x00000000


	//----- nvinfo : EIATTR_MIN_STACK_SIZE
	.align		4
.L_16:
        /*0030*/ 	.byte	0x04, 0x12
        /*0032*/ 	.short	(.L_18 - .L_17)
	.align		4
.L_17:
        /*0034*/ 	.word	index@(_Z9smartMovePii)
        /*0038*/ 	.word	0x00000000


	//----- nvinfo : EIATTR_MIN_STACK_SIZE
	.align		4
.L_18:
        /*003c*/ 	.byte	0x04, 0x12
        /*003e*/ 	.short	(.L_20 - .L_19)
	.align		4
.L_19:
        /*0040*/ 	.word	index@(_Z10randomMovePiiy)
        /*0044*/ 	.word	0x00000000
.L_20:


//--------------------- .nv.compat                --------------------------
	.section	.nv.compat,"",@"SHT_CUDA_COMPAT_INFO"
	.align	4
        /*0000*/ 	.byte	0x02, 0x09, 0x00, 0x00, 0x02, 0x02, 0x01, 0x00, 0x02, 0x05, 0x05, 0x00, 0x03, 0x07, 0x01, 0x01
        /*0010*/ 	.byte	0x02, 0x03, 0x00, 0x00, 0x02, 0x06, 0x01, 0x00, 0x04, 0x0b, 0x08, 0x00, 0x09, 0x00, 0x00, 0x00
        /*0020*/ 	.byte	0x00, 0x00, 0x00, 0x00


//--------------------- .nv.info._Z9smartMovePii  --------------------------
	.section	.nv.info._Z9smartMovePii,"",@"SHT_CUDA_INFO"
	.sectionflags	@""
	.align	4


	//----- nvinfo : EIATTR_CUDA_API_VERSION
	.align		4
        /*0000*/ 	.byte	0x04, 0x37
        /*0002*/ 	.short	(.L_22 - .L_21)
.L_21:
        /*0004*/ 	.word	0x00000082


	//----- nvinfo : EIATTR_KPARAM_INFO
	.align		4
.L_22:
        /*0008*/ 	.byte	0x04, 0x17
        /*000a*/ 	.short	(.L_24 - .L_23)
.L_23:
        /*000c*/ 	.word	0x00000000
        /*0010*/ 	.short	0x0001
        /*0012*/ 	.short	0x0008
        /*0014*/ 	.byte	0x00, 0xf0, 0x11, 0x00


	//----- nvinfo : EIATTR_KPARAM_INFO
	.align		4
.L_24:
        /*0018*/ 	.byte	0x04, 0x17
        /*001a*/ 	.short	(.L_26 - .L_25)
.L_25:
        /*001c*/ 	.word	0x00000000
        /*0020*/ 	.short	0x0000
        /*0022*/ 	.short	0x0000
        /*0024*/ 	.byte	0x00, 0xf5, 0x21, 0x00


	//----- nvinfo : EIATTR_SPARSE_MMA_MASK
	.align		4
.L_26:
        /*0028*/ 	.byte	0x03, 0x50
        /*002a*/ 	.short	0x0000


	//----- nvinfo : EIATTR_MAXREG_COUNT
	.align		4
        /*002c*/ 	.byte	0x03, 0x1b
        /*002e*/ 	.short	0x00ff


	//----- nvinfo : EIATTR_MERCURY_ISA_VERSION
	.align		4
        /*0030*/ 	.byte	0x03, 0x5f
        /*0032*/ 	.short	0x0101


	//----- nvinfo : EIATTR_VRC_CTA_INIT_COUNT
	.align		4
        /*0034*/ 	.byte	0x02, 0x4a
	.zero		1
	.zero		1


	//----- nvinfo : EIATTR_EXIT_INSTR_OFFSETS
	.align		4
        /*0038*/ 	.byte	0x04, 0x1c
        /*003a*/ 	.short	(.L_28 - .L_27)


	//   ....[0]....
.L_27:
        /*003c*/ 	.word	0x00000070


	//   ....[1]....
        /*0040*/ 	.word	0x00000270


	//   ....[2]....
        /*0044*/ 	.word	0x00000300


	//   ....[3]....
        /*0048*/ 	.word	0x000003b0


	//   ....[4]....
        /*004c*/ 	.word	0x00000400


	//   ....[5]....
        /*0050*/ 	.word	0x00000490


	//   ....[6]....
        /*0054*/ 	.word	0x00000520


	//   ....[7]....
        /*0058*/ 	.word	0x00000590


	//   ....[8]....
        /*005c*/ 	.word	0x000005e0


	//   ....[9]....
        /*0060*/ 	.word	0x000006f0


	//   ....[10]....
        /*0064*/ 	.word	0x00000780


	//   ....[11]....
        /*0068*/ 	.word	0x00000830


	//   ....[12]....
        /*006c*/ 	.word	0x00000880


	//   ....[13]....
        /*0070*/ 	.word	0x00000910


	//   ....[14]....
        /*0074*/ 	.word	0x000009a0


	//   ....[15]....
        /*0078*/ 	.word	0x00000a10


	//   ....[16]....
        /*007c*/ 	.word	0x00000a60


	//   ....[17]....
        /*0080*/ 	.word	0x000014c0


	//   ....[18]....
        /*0084*/ 	.word	0x00001520


	//   ....[19]....
        /*0088*/ 	.word	0x000016b0


	//   ....[20]....
        /*008c*/ 	.word	0x000017d0


	//   ....[21]....
        /*0090*/ 	.word	0x00001800


	//----- nvinfo : EIATTR_CBANK_PARAM_SIZE
	.align		4
.L_28:
        /*0094*/ 	.byte	0x03, 0x19
        /*0096*/ 	.short	0x000c


	//----- nvinfo : EIATTR_PARAM_CBANK
	.align		4
        /*0098*/ 	.byte	0x04, 0x0a
        /*009a*/ 	.short	(.L_30 - .L_29)
	.align		4
.L_29:
        /*009c*/ 	.word	index@(.nv.constant0._Z9smartMovePii)
        /*00a0*/ 	.short	0x0380
        /*00a2*/ 	.short	0x000c


	//----- nvinfo : EIATTR_SW_WAR
	.align		4
.L_30:
        /*00a4*/ 	.byte	0x04, 0x36
        /*00a6*/ 	.short	(.L_32 - .L_31)
.L_31:
        /*00a8*/ 	.word	0x00000008
.L_32:


//--------------------- .nv.info._Z10randomMovePiiy --------------------------
	.section	.nv.info._Z10randomMovePiiy,"",@"SHT_CUDA_INFO"
	.sectionflags	@""
	.align	4


	//----- nvinfo : EIATTR_CUDA_API_VERSION
	.align		4
        /*0000*/ 	.byte	0x04, 0x37
        /*0002*/ 	.short	(.L_34 - .L_33)
.L_33:
        /*0004*/ 	.word	0x00000082


	//----- nvinfo : EIATTR_KPARAM_INFO
	.align		4
.L_34:
        /*0008*/ 	.byte	0x04, 0x17
        /*000a*/ 	.short	(.L_36 - .L_35)
.L_35:
        /*000c*/ 	.word	0x00000000
        /*0010*/ 	.short	0x0002
        /*0012*/ 	.short	0x0010
        /*0014*/ 	.byte	0x00, 0xf0, 0x21, 0x00


	//----- nvinfo : EIATTR_KPARAM_INFO
	.align		4
.L_36:
        /*0018*/ 	.byte	0x04, 0x17
        /*001a*/ 	.short	(.L_38 - .L_37)
.L_37:
        /*001c*/ 	.word	0x00000000
        /*0020*/ 	.short	0x0001
        /*0022*/ 	.short	0x0008
        /*0024*/ 	.byte	0x00, 0xf0, 0x11, 0x00


	//----- nvinfo : EIATTR_KPARAM_INFO
	.align		4
.L_38:
        /*0028*/ 	.byte	0x04, 0x17
        /*002a*/ 	.short	(.L_40 - .L_39)
.L_39:
        /*002c*/ 	.word	0x00000000
        /*0030*/ 	.short	0x0000
        /*0032*/ 	.short	0x0000
        /*0034*/ 	.byte	0x00, 0xf5, 0x21, 0x00


	//----- nvinfo : EIATTR_SPARSE_MMA_MASK
	.align		4
.L_40:
        /*0038*/ 	.byte	0x03, 0x50
        /*003a*/ 	.short	0x0000


	//----- nvinfo : EIATTR_MAXREG_COUNT
	.align		4
        /*003c*/ 	.byte	0x03, 0x1b
        /*003e*/ 	.short	0x00ff


	//----- nvinfo : EIATTR_MERCURY_ISA_VERSION
	.align		4
        /*0040*/ 	.byte	0x03, 0x5f
        /*0042*/ 	.short	0x0101


	//----- nvinfo : EIATTR_VRC_CTA_INIT_COUNT
	.align		4
        /*0044*/ 	.byte	0x02, 0x4a
	.zero		1
	.zero		1


	//----- nvinfo : EIATTR_EXIT_INSTR_OFFSETS
	.align		4
        /*0048*/ 	.byte	0x04, 0x1c
        /*004a*/ 	.short	(.L_42 - .L_41)


	//   ....[0]....
.L_41:
        /*004c*/ 	.word	0x00000070


	//   ....[1]....
        /*0050*/ 	.word	0x00000300


	//----- nvinfo : EIATTR_CBANK_PARAM_SIZE
	.align		4
.L_42:
        /*0054*/ 	.byte	0x03, 0x19
        /*0056*/ 	.short	0x0018


	//----- nvinfo : EIATTR_PARAM_CBANK
	.align		4
        /*0058*/ 	.byte	0x04, 0x0a
        /*005a*/ 	.short	(.L_44 - .L_43)
	.align		4
.L_43:
        /*005c*/ 	.word	index@(.nv.constant0._Z10randomMovePiiy)
        /*0060*/ 	.short	0x0380
        /*0062*/ 	.short	0x0018


	//----- nvinfo : EIATTR_SW_WAR
	.align		4
.L_44:
        /*0064*/ 	.byte	0x04, 0x36
        /*0066*/ 	.short	(.L_46 - .L_45)
.L_45:
        /*0068*/ 	.word	0x00000008
.L_46:


//--------------------- .nv.callgraph             --------------------------
	.section	.nv.callgraph,"",@"SHT_CUDA_CALLGRAPH"
	.align	4
	.sectionentsize	8
	.align		4
        /*0000*/ 	.word	0x00000000
	.align		4
        /*0004*/ 	.word	0xffffffff
	.align		4
        /*0008*/ 	.word	0x00000000
	.align		4
        /*000c*/ 	.word	0xfffffffe
	.align		4
        /*0010*/ 	.word	0x00000000
	.align		4
        /*0014*/ 	.word	0xfffffffd
	.align		4
        /*0018*/ 	.word	0x00000000
	.align		4
        /*001c*/ 	.word	0xfffffffc


//--------------------- .nv.constant4             --------------------------
	.section	.nv.constant4,"a",@progbits
	.align	8
	.align		8
.nv.constant4:
        /*0000*/ 	.dword	precalc_xorwow_matrix
	.align		8
        /*0008*/ 	.dword	precalc_xorwow_offset_matrix
	.align		8
        /*0010*/ 	.dword	mrg32k3aM1
	.align		8
        /*0018*/ 	.dword	mrg32k3aM2
	.align		8
        /*0020*/ 	.dword	mrg32k3aM1SubSeq
	.align		8
        /*0028*/ 	.dword	mrg32k3aM2SubSeq
	.align		8
        /*0030*/ 	.dword	mrg32k3aM1Seq
	.align		8
        /*0038*/ 	.dword	mrg32k3aM2Seq


//--------------------- .nv.constant3             --------------------------
	.section	.nv.constant3,"a",@progbits
	.align	8
.nv.constant3:
	.type		__cr_lgamma_table,@object
	.size		__cr_lgamma_table,(.L_8 - __cr_lgamma_table)
__cr_lgamma_table:
        /*0000*/ 	.byte	0x00, 0x00, 0x00, 0x00, 0x00, 0x00, 0x00, 0x00, 0x00, 0x00, 0x00, 0x00, 0x00, 0x00, 0x00, 0x00
        /*0010*/ 	.byte	0xef, 0x39, 0xfa, 0xfe, 0x42, 0x2e, 0xe6, 0x3f, 0x02, 0x20, 0x2a, 0xfa, 0x0b, 0xab, 0xfc, 0x3f
        /*0020*/ 	.byte	0xf9, 0x2c, 0x92, 0x7c, 0xa7, 0x6c, 0x09, 0x40, 0xc9, 0x79, 0x44, 0x3c, 0x64, 0x26, 0x13, 0x40
        /*0030*/ 	.byte	0xca, 0x01, 0xcf, 0x3a, 0x27, 0x51, 0x1a, 0x40, 0x30, 0xcc, 0x2d, 0xf3, 0xe1, 0x0c, 0x21, 0x40
        /*0040*/ 	.byte	0x0d, 0xb7, 0xfc, 0x82, 0x8e, 0x35, 0x25, 0x40
.L_8:


//--------------------- .text._Z9smartMovePii     --------------------------
	.section	.text._Z9smartMovePii,"ax",@progbits
	.align	128
        .global         _Z9smartMovePii
        .type           _Z9smartMovePii,@function
        .size           _Z9smartMovePii,(.L_x_47 - _Z9smartMovePii)
        .other          _Z9smartMovePii,@"STO_CUDA_ENTRY STV_DEFAULT"
_Z9smartMovePii:
.text._Z9smartMovePii:
[----:B------:R-:W-:Y:S01]  /*0000*/  LDC R1, c[0x0][0x37c] ;  /* 0x0000df00ff017b82 */ /* 0x000fe20000000800 */
[----:B------:R-:W0:Y:S07]  /*0010*/  S2R R0, SR_TID.X ;  /* 0x0000000000007919 */ /* 0x000e2e0000002100 */
[----:B------:R-:W1:Y:S01]  /*0020*/  S2UR UR4, SR_CTAID.X ;  /* 0x00000000000479c3 */ /* 0x000e620000002500 */
[----:B------:R-:W1:Y:S02]  /*0030*/  LDCU UR5, c[0x0][0x360] ;  /* 0x00006c00ff0577ac */ /* 0x000e640008000800 */
[----:B-1----:R-:W-:Y:S01]  /*0040*/  UIMAD UR4, UR4, UR5, URZ ;  /* 0x00000005040472a4 */ /* 0x002fe2000f8e02ff */
[----:B0-----:R-:W-:-:S05]  /*0050*/  IMAD.MOV R0, RZ, RZ, -R0 ;  /* 0x000000ffff007224 */ /* 0x001fca00078e0a00 */
[----:B------:R-:W-:-:S13]  /*0060*/  ISETP.NE.AND P0, PT, R0, UR4, PT ;  /* 0x0000000400007c0c */ /* 0x000fda000bf05270 */
[----:B------:R-:W-:Y:S05]  /*0070*/  @P0 EXIT ;  /* 0x000000000000094d */ /* 0x000fea0003800000 */
[----:B------:R-:W0:Y:S01]  /*0080*/  LDCU.64 UR6, c[0x0][0x380] ;  /* 0x00007000ff0677ac */ /* 0x000e220008000a00 */
[----:B------:R-:W1:Y:S01]  /*0090*/  LDC R15, c[0x0][0x388] ;  /* 0x0000e200ff0f7b82 */ /* 0x000e620000000800 */
[----:B------:R-:W-:Y:S01]  /*00a0*/  IMAD.MOV.U32 R13, RZ, RZ, RZ ;  /* 0x000000ffff0d7224 */ /* 0x000fe200078e00ff */
[----:B------:R-:W2:Y:S06]  /*00b0*/  LDCU.64 UR8, c[0x0][0x358] ;  /* 0x00006b00ff0877ac */ /* 0x000eac0008000a00 */
[----:B------:R-:W3:Y:S01]  /*00c0*/  LDC.64 R8, c[0x0][0x380] ;  /* 0x0000e000ff087b82 */ /* 0x000ee20000000a00 */
[----:B0-----:R-:W-:-:S02]  /*00d0*/  UIADD3 UR4, UP2, UPT, UR6, 0x4, URZ ;  /* 0x0000000406047890 */ /* 0x001fc4000ff5e0ff */
[----:B------:R-:W-:Y:S02]  /*00e0*/  UIADD3 UR12, UP1, UPT, UR6, 0xc, URZ ;  /* 0x0000000c060c7890 */ /* 0x000fe4000ff3e0ff */
[----:B------:R-:W-:Y:S02]  /*00f0*/  UIADD3.X UR5, UPT, UPT, URZ, UR7, URZ, UP2, !UPT ;  /* 0x00000007ff057290 */ /* 0x000fe400097fe4ff */
[----:B------:R-:W-:Y:S01]  /*0100*/  IMAD.U32 R4, RZ, RZ, UR4 ;  /* 0x00000004ff047e24 */ /* 0x000fe2000f8e00ff */
[----:B------:R-:W-:Y:S02]  /*0110*/  UIADD3 UR10, UP0, UPT, UR6, 0x14, URZ ;  /* 0x00000014060a7890 */ /* 0x000fe4000ff1e0ff */
[----:B------:R-:W-:Y:S01]  /*0120*/  UIADD3 UR6, UP2, UPT, UR6, 0x1c, URZ ;  /* 0x0000001c06067890 */ /* 0x000fe2000ff5e0ff */
[----:B------:R-:W-:Y:S01]  /*0130*/  IMAD.U32 R5, RZ, RZ, UR5 ;  /* 0x00000005ff057e24 */ /* 0x000fe2000f8e00ff */
[----:B------:R-:W-:Y:S01]  /*0140*/  UIADD3.X UR13, UPT, UPT, URZ, UR7, URZ, UP1, !UPT ;  /* 0x00000007ff0d7290 */ /* 0x000fe20008ffe4ff */
[----:B------:R-:W-:Y:S01]  /*0150*/  IMAD.MOV.U32 R2, RZ, RZ, R4 ;  /* 0x000000ffff027224 */ /* 0x000fe200078e0004 */
[----:B------:R-:W-:Y:S01]  /*0160*/  UIADD3.X UR11, UPT, UPT, URZ, UR7, URZ, UP0, !UPT ;  /* 0x00000007ff0b7290 */ /* 0x000fe200087fe4ff */
[----:B------:R-:W-:Y:S01]  /*0170*/  IMAD.MOV.U32 R3, RZ, RZ, R5 ;  /* 0x000000ffff037224 */ /* 0x000fe200078e0005 */
[----:B--2---:R-:W-:-:S12]  /*0180*/  UIADD3.X UR7, UPT, UPT, URZ, UR7, URZ, UP2, !UPT ;  /* 0x00000007ff077290 */ /* 0x004fd800097fe4ff */
.L_x_19:
[----:B0-23--:R-:W-:-:S05]  /*0190*/  IMAD.WIDE.U32 R6, R13, 0x4, R8 ;  /* 0x000000040d067825 */ /* 0x00dfca00078e0008 */
[----:B------:R-:W2:Y:S02]  /*01a0*/  LDG.E R0, desc[UR8][R6.64] ;  /* 0x0000000806007981 */ /* 0x000ea4000c1e1900 */
[----:B--2---:R-:W-:-:S13]  /*01b0*/  ISETP.NE.AND P0, PT, R0, RZ, PT ;  /* 0x000000ff0000720c */ /* 0x004fda0003f05270 */
[----:B------:R-:W-:Y:S05]  /*01c0*/  @P0 BRA `(.L_x_0) ;  /* 0x00000004000c0947 */ /* 0x000fea0003800000 */
[----:B------:R-:W0:Y:S01]  /*01d0*/  LDC.64 R10, c[0x0][0x380] ;  /* 0x0000e000ff0a7b82 */ /* 0x000e220000000a00 */
[----:B-1----:R1:W-:Y:S04]  /*01e0*/  STG.E desc[UR8][R6.64], R15 ;  /* 0x0000000f06007986 */ /* 0x0023e8000c101908 */
[----:B0-----:R-:W2:Y:S02]  /*01f0*/  LDG.E R0, desc[UR8][R10.64] ;  /* 0x000000080a007981 */ /* 0x001ea4000c1e1900 */
[----:B--2---:R-:W-:-:S13]  /*0200*/  ISETP.NE.AND P1, PT, R0, R15, PT ;  /* 0x0000000f0000720c */ /* 0x004fda0003f25270 */
[----:B-1----:R-:W-:Y:S05]  /*0210*/  @P1 BRA `(.L_x_1) ;  /* 0x0000000000181947 */ /* 0x002fea0003800000 */
[----:B------:R-:W2:Y:S02]  /*0220*/  LDG.E R12, desc[UR8][R2.64] ;  /* 0x00000008020c7981 */ /* 0x000ea4000c1e1900 */
[----:B--2---:R-:W-:-:S13]  /*0230*/  ISETP.NE.AND P0, PT, R12, R15, PT ;  /* 0x0000000f0c00720c */ /* 0x004fda0003f05270 */
[----:B------:R-:W-:Y:S05]  /*0240*/  @P0 BRA `(.L_x_1) ;  /* 0x00000000000c0947 */ /* 0x000fea0003800000 */
[----:B------:R-:W2:Y:S02]  /*0250*/  LDG.E R12, desc[UR8][R10.64+0x8] ;  /* 0x000008080a0c7981 */ /* 0x000ea4000c1e1900 */
[----:B--2---:R-:W-:-:S13]  /*0260*/  ISETP.NE.AND P0, PT, R12, R15, PT ;  /* 0x0000000f0c00720c */ /* 0x004fda0003f05270 */
[----:B------:R-:W-:Y:S05]  /*0270*/  @!P0 EXIT ;  /* 0x000000000000894d */ /* 0x000fea0003800000 */
.L_x_1:
[----:B------:R-:W2:Y:S02]  /*0280*/  LDG.E R12, desc[UR8][R4.64+0x8] ;  /* 0x00000808040c7981 */ /* 0x000ea4000c1e1900 */
[----:B--2---:R-:W-:-:S13]  /*0290*/  ISETP.NE.AND P0, PT, R12, R15, PT ;  /* 0x0000000f0c00720c */ /* 0x004fda0003f05270 */
[----:B------:R-:W-:Y:S05]  /*02a0*/  @P0 BRA `(.L_x_2) ;  /* 0x0000000000180947 */ /* 0x000fea0003800000 */
[----:B------:R-:W2:Y:S02]  /*02b0*/  LDG.E R14, desc[UR8][R10.64+0x10] ;  /* 0x000010080a0e7981 */ /* 0x000ea4000c1e1900 */
[----:B--2---:R-:W-:-:S13]  /*02c0*/  ISETP.NE.AND P0, PT, R14, R15, PT ;  /* 0x0000000f0e00720c */ /* 0x004fda0003f05270 */
[----:B------:R-:W-:Y:S05]  /*02d0*/  @P0 BRA `(.L_x_2) ;  /* 0x00000000000c0947 */ /* 0x000fea0003800000 */
[----:B------:R-:W2:Y:S02]  /*02e0*/  LDG.E R14, desc[UR8][R4.64+0x10] ;  /* 0x00001008040e7981 */ /* 0x000ea4000c1e1900 */
[----:B--2---:R-:W-:-:S13]  /*02f0*/  ISETP.NE.AND P0, PT, R14, R15, PT ;  /* 0x0000000f0e00720c */ /* 0x004fda0003f05270 */
[----:B------:R-:W-:Y:S05]  /*0300*/  @!P0 EXIT ;  /* 0x000000000000894d */ /* 0x000fea0003800000 */
.L_x_2:
[----:B------:R-:W2:Y:S02]  /*0310*/  LDG.E R14, desc[UR8][R10.64+0x18] ;  /* 0x000018080a0e7981 */ /* 0x000ea4000c1e1900 */
[----:B--2---:R-:W-:-:S13]  /*0320*/  ISETP.NE.AND P0, PT, R14, R15, PT ;  /* 0x0000000f0e00720c */ /* 0x004fda0003f05270 */
[----:B------:R-:W-:Y:S05]  /*0330*/  @P0 BRA `(.L_x_3) ;  /* 0x0000000000240947 */ /* 0x000fea0003800000 */
[----:B------:R-:W2:Y:S02]  /*0340*/  LDG.E R16, desc[UR8][R4.64+0x18] ;  /* 0x0000180804107981 */ /* 0x000ea4000c1e1900 */
[----:B--2---:R-:W-:-:S13]  /*0350*/  ISETP.NE.AND P0, PT, R16, R15, PT ;  /* 0x0000000f1000720c */ /* 0x004fda0003f05270 */
[----:B------:R-:W-:Y:S05]  /*0360*/  @P0 BRA `(.L_x_3) ;  /* 0x0000000000180947 */ /* 0x000fea0003800000 */
[----:B------:R-:W2:Y:S01]  /*0370*/  LDG.E R16, desc[UR8][R10.64+0x20] ;  /* 0x000020080a107981 */ /* 0x000ea2000c1e1900 */
[----:B------:R-:W-:-:S04]  /*0380*/  ISETP.NE.AND P0, PT, R12, R15, PT ;  /* 0x0000000f0c00720c */ /* 0x000fc80003f05270 */
[----:B------:R-:W-:-:S04]  /*0390*/  ISETP.EQ.AND P0, PT, R0, R15, !P0 ;  /* 0x0000000f0000720c */ /* 0x000fc80004702270 */
[----:B--2---:R-:W-:-:S13]  /*03a0*/  ISETP.EQ.OR P0, PT, R16, R15, P0 ;  /* 0x0000000f1000720c */ /* 0x004fda0000702670 */
[----:B------:R-:W-:Y:S05]  /*03b0*/  @P0 EXIT ;  /* 0x000000000000094d */ /* 0x000fea0003800000 */
[----:B------:R-:W-:Y:S05]  /*03c0*/  BRA `(.L_x_4) ;  /* 0x0000000000107947 */ /* 0x000fea0003800000 */
.L_x_3:
[-C--:B------:R-:W-:Y:S02]  /*03d0*/  ISETP.NE.AND P0, PT, R12, R15.reuse, PT ;  /* 0x0000000f0c00720c */ /* 0x080fe40003f05270 */
[-C--:B------:R-:W-:Y:S02]  /*03e0*/  ISETP.EQ.AND P2, PT, R14, R15.reuse, PT ;  /* 0x0000000f0e00720c */ /* 0x080fe40003f42270 */
[----:B------:R-:W-:-:S13]  /*03f0*/  ISETP.EQ.AND P0, PT, R0, R15, !P0 ;  /* 0x0000000f0000720c */ /* 0x000fda0004702270 */
[----:B------:R-:W-:Y:S05]  /*0400*/  @P0 EXIT P2 ;  /* 0x000000000000094d */ /* 0x000fea0001000000 */
.L_x_4:
        /* <DEDUP_REMOVED lines=9> */
.L_x_5:
        /* <DEDUP_REMOVED lines=9> */
.L_x_6:
[----:B------:R-:W-:Y:S05]  /*0530*/  @P1 BRA `(.L_x_7) ;  /* 0x0000000000181947 */ /* 0x000fea0003800000 */
[----:B------:R-:W2:Y:S02]  /*0540*/  LDG.E R0, desc[UR8][R10.64+0x10] ;  /* 0x000010080a007981 */ /* 0x000ea4000c1e1900 */
[----:B--2---:R-:W-:-:S13]  /*0550*/  ISETP.NE.AND P1, PT, R0, R15, PT ;  /* 0x0000000f0000720c */ /* 0x004fda0003f25270 */
[----:B------:R-:W-:Y:S05]  /*0560*/  @P1 BRA `(.L_x_7) ;  /* 0x00000000000c1947 */ /* 0x000fea0003800000 */
[----:B------:R-:W2:Y:S02]  /*0570*/  LDG.E R0, desc[UR8][R10.64+0x20] ;  /* 0x000020080a007981 */ /* 0x000ea4000c1e1900 */
[----:B--2---:R-:W-:-:S13]  /*0580*/  ISETP.NE.AND P1, PT, R0, R15, PT ;  /* 0x0000000f0000720c */ /* 0x004fda0003f25270 */
[----:B------:R-:W-:Y:S05]  /*0590*/  @!P1 EXIT ;  /* 0x000000000000994d */ /* 0x000fea0003800000 */
.L_x_7:
[----:B------:R-:W-:Y:S05]  /*05a0*/  @P0 BRA `(.L_x_8) ;  /* 0x0000000000100947 */ /* 0x000fea0003800000 */
[----:B------:R-:W2:Y:S01]  /*05b0*/  LDG.E R10, desc[UR8][R10.64+0x10] ;  /* 0x000010080a0a7981 */ /* 0x000ea2000c1e1900 */
[-C--:B------:R-:W-:Y:S02]  /*05c0*/  ISETP.NE.AND P0, PT, R14, R15.reuse, PT ;  /* 0x0000000f0e00720c */ /* 0x080fe40003f05270 */
[----:B--2---:R-:W-:-:S13]  /*05d0*/  ISETP.EQ.AND P1, PT, R10, R15, PT ;  /* 0x0000000f0a00720c */ /* 0x004fda0003f22270 */
[----:B------:R-:W-:Y:S05]  /*05e0*/  @!P0 EXIT P1 ;  /* 0x000000000000894d */ /* 0x000fea0000800000 */
.L_x_8:
[----:B------:R0:W-:Y:S02]  /*05f0*/  STG.E desc[UR8][R6.64], RZ ;  /* 0x000000ff06007986 */ /* 0x0001e4000c101908 */
.L_x_0:
[----:B------:R-:W-:-:S13]  /*0600*/  ISETP.NE.AND P0, PT, R13, 0x8, PT ;  /* 0x000000080d00780c */ /* 0x000fda0003f05270 */
[----:B------:R-:W-:Y:S05]  /*0610*/  @!P0 BRA `(.L_x_9) ;  /* 0x0000000400208947 */ /* 0x000fea0003800000 */
[----:B------:R-:W2:Y:S02]  /*0620*/  LDG.E R0, desc[UR8][R6.64+0x4] ;  /* 0x0000040806007981 */ /* 0x000ea4000c1e1900 */
[----:B--2---:R-:W-:-:S13]  /*0630*/  ISETP.NE.AND P0, PT, R0, RZ, PT ;  /* 0x000000ff0000720c */ /* 0x004fda0003f05270 */
[----:B------:R-:W-:Y:S05]  /*0640*/  @P0 BRA `(.L_x_10) ;  /* 0x00000004000c0947 */ /* 0x000fea0003800000 */
[----:B------:R-:W2:Y:S01]  /*0650*/  LDC.64 R10, c[0x0][0x380] ;  /* 0x0000e000ff0a7b82 */ /* 0x000ea20000000a00 */
[----:B-1----:R1:W-:Y:S04]  /*0660*/  STG.E desc[UR8][R6.64+0x4], R15 ;  /* 0x0000040f06007986 */ /* 0x0023e8000c101908 */
[----:B--2---:R-:W2:Y:S02]  /*0670*/  LDG.E R0, desc[UR8][R10.64] ;  /* 0x000000080a007981 */ /* 0x004ea4000c1e1900 */
        /* <DEDUP_REMOVED lines=8> */
.L_x_11:
        /* <DEDUP_REMOVED lines=9> */
.L_x_12:
        /* <DEDUP_REMOVED lines=12> */
.L_x_13:
[-C--:B------:R-:W-:Y:S02]  /*0850*/  ISETP.NE.AND P0, PT, R12, R15.reuse, PT ;  /* 0x0000000f0c00720c */ /* 0x080fe40003f05270 */
[-C--:B------:R-:W-:Y:S02]  /*0860*/  ISETP.EQ.AND P2, PT, R14, R15.reuse, PT ;  /* 0x0000000f0e00720c */ /* 0x080fe40003f42270 */
[----:B------:R-:W-:-:S13]  /*0870*/  ISETP.EQ.AND P0, PT, R0, R15, !P0 ;  /* 0x0000000f0000720c */ /* 0x000fda0004702270 */
[----:B------:R-:W-:Y:S05]  /*0880*/  @P0 EXIT P2 ;  /* 0x000000000000094d */ /* 0x000fea0001000000 */
.L_x_14:
        /* <DEDUP_REMOVED lines=9> */
.L_x_15:
        /* <DEDUP_REMOVED lines=9> */
.L_x_16:
[----:B------:R-:W-:Y:S05]  /*09b0*/  @P1 BRA `(.L_x_17) ;  /* 0x0000000000181947 */ /* 0x000fea0003800000 */
[----:B------:R-:W2:Y:S02]  /*09c0*/  LDG.E R0, desc[UR8][R10.64+0x10] ;  /* 0x000010080a007981 */ /* 0x000ea4000c1e1900 */
[----:B--2---:R-:W-:-:S13]  /*09d0*/  ISETP.NE.AND P1, PT, R0, R15, PT ;  /* 0x0000000f0000720c */ /* 0x004fda0003f25270 */
[----:B------:R-:W-:Y:S05]  /*09e0*/  @P1 BRA `(.L_x_17) ;  /* 0x00000000000c1947 */ /* 0x000fea0003800000 */
[----:B------:R-:W2:Y:S02]  /*09f0*/  LDG.E R0, desc[UR8][R10.64+0x20] ;  /* 0x000020080a007981 */ /* 0x000ea4000c1e1900 */
[----:B--2---:R-:W-:-:S13]  /*0a00*/  ISETP.NE.AND P1, PT, R0, R15, PT ;  /* 0x0000000f0000720c */ /* 0x004fda0003f25270 */
[----:B------:R-:W-:Y:S05]  /*0a10*/  @!P1 EXIT ;  /* 0x000000000000994d */ /* 0x000fea0003800000 */
.L_x_17:
[----:B------:R-:W-:Y:S05]  /*0a20*/  @P0 BRA `(.L_x_18) ;  /* 0x0000000000100947 */ /* 0x000fea0003800000 */
[----:B------:R-:W2:Y:S01]  /*0a30*/  LDG.E R10, desc[UR8][R10.64+0x10] ;  /* 0x000010080a0a7981 */ /* 0x000ea2000c1e1900 */
[-C--:B------:R-:W-:Y:S02]  /*0a40*/  ISETP.NE.AND P0, PT, R14, R15.reuse, PT ;  /* 0x0000000f0e00720c */ /* 0x080fe40003f05270 */
[----:B--2---:R-:W-:-:S13]  /*0a50*/  ISETP.EQ.AND P1, PT, R10, R15, PT ;  /* 0x0000000f0a00720c */ /* 0x004fda0003f22270 */
[----:B------:R-:W-:Y:S05]  /*0a60*/  @!P0 EXIT P1 ;  /* 0x000000000000894d */ /* 0x000fea0000800000 */
.L_x_18:
[----:B------:R2:W-:Y:S02]  /*0a70*/  STG.E desc[UR8][R6.64+0x4], RZ ;  /* 0x000004ff06007986 */ /* 0x0005e4000c101908 */
.L_x_10:
[----:B------:R-:W-:Y:S01]  /*0a80*/  VIADD R13, R13, 0x2 ;  /* 0x000000020d0d7836 */ /* 0x000fe20000000000 */
[----:B------:R-:W-:Y:S06]  /*0a90*/  BRA `(.L_x_19) ;  /* 0xfffffff400bc7947 */ /* 0x000fec000383ffff */
.L_x_9:
[----:B------:R-:W2:Y:S01]  /*0aa0*/  LDC R13, c[0x0][0x388] ;  /* 0x0000e200ff0d7b82 */ /* 0x000ea20000000800 */
[----:B-1----:R-:W-:-:S07]  /*0ab0*/  IMAD.MOV.U32 R15, RZ, RZ, RZ ;  /* 0x000000ffff0f7224 */ /* 0x002fce00078e00ff */
[----:B0-----:R-:W0:Y:S01]  /*0ac0*/  LDC.64 R6, c[0x0][0x380] ;  /* 0x0000e000ff067b82 */ /* 0x001e220000000a00 */
[----:B--2---:R-:W-:-:S07]  /*0ad0*/  IADD3 R13, PT, PT, -R13, 0x3, RZ ;  /* 0x000000030d0d7810 */ /* 0x004fce0007ffe1ff */
.L_x_40:
[----:B0-----:R-:W-:-:S05]  /*0ae0*/  IMAD.WIDE.U32 R8, R15, 0x4, R6 ;  /* 0x000000040f087825 */ /* 0x001fca00078e0006 */
[----:B------:R-:W2:Y:S01]  /*0af0*/  LDG.E R0, desc[UR8][R8.64] ;  /* 0x0000000808007981 */ /* 0x000ea2000c1e1900 */
[----:B------:R-:W-:Y:S02]  /*0b00*/  IMAD.MOV.U32 R10, RZ, RZ, R8 ;  /* 0x000000ffff0a7224 */ /* 0x000fe400078e0008 */
[----:B------:R-:W-:Y:S01]  /*0b10*/  IMAD.MOV.U32 R11, RZ, RZ, R9 ;  /* 0x000000ffff0b7224 */ /* 0x000fe200078e0009 */
[----:B--2---:R-:W-:-:S13]  /*0b20*/  ISETP.NE.AND P0, PT, R0, RZ, PT ;  /* 0x000000ff0000720c */ /* 0x004fda0003f05270 */
[----:B-1----:R-:W-:Y:S05]  /*0b30*/  @P0 BRA `(.L_x_20) ;  /* 0x0000000400080947 */ /* 0x002fea0003800000 */
[----:B------:R-:W0:Y:S01]  /*0b40*/  LDC.64 R8, c[0x0][0x380] ;  /* 0x0000e000ff087b82 */ /* 0x000e220000000a00 */
[----:B------:R1:W-:Y:S04]  /*0b50*/  STG.E desc[UR8][R10.64], R13 ;  /* 0x0000000d0a007986 */ /* 0x0003e8000c101908 */
        /* <DEDUP_REMOVED lines=8> */
[----:B------:R-:W-:Y:S05]  /*0be0*/  @!P0 BRA `(.L_x_22) ;  /* 0x00000008002c8947 */ /* 0x000fea0003800000 */
.L_x_21:
        /* <DEDUP_REMOVED lines=8> */
[----:B------:R-:W-:Y:S05]  /*0c70*/  @!P0 BRA `(.L_x_22) ;  /* 0x0000000800088947 */ /* 0x000fea0003800000 */
.L_x_23:
        /* <DEDUP_REMOVED lines=10> */
[----:B------:R-:W-:Y:S05]  /*0d20*/  @P1 BRA `(.L_x_22) ;  /* 0x0000000400dc1947 */ /* 0x000fea0003800000 */
[----:B------:R-:W-:Y:S05]  /*0d30*/  BRA `(.L_x_25) ;  /* 0x0000000000107947 */ /* 0x000fea0003800000 */
.L_x_24:
[-C--:B------:R-:W-:Y:S02]  /*0d40*/  ISETP.NE.AND P1, PT, R12, R13.reuse, PT ;  /* 0x0000000d0c00720c */ /* 0x080fe40003f25270 */
[-C--:B------:R-:W-:Y:S02]  /*0d50*/  ISETP.EQ.AND P3, PT, R14, R13.reuse, PT ;  /* 0x0000000d0e00720c */ /* 0x080fe40003f62270 */
[----:B------:R-:W-:-:S13]  /*0d60*/  ISETP.EQ.AND P1, PT, R0, R13, !P1 ;  /* 0x0000000d0000720c */ /* 0x000fda0004f22270 */
[----:B------:R-:W-:Y:S05]  /*0d70*/  @P1 BRA P3, `(.L_x_22) ;  /* 0x0000000400c81947 */ /* 0x000fea0001800000 */
.L_x_25:
        /* <DEDUP_REMOVED lines=9> */
.L_x_26:
        /* <DEDUP_REMOVED lines=9> */
.L_x_27:
[----:B------:R-:W-:Y:S05]  /*0ea0*/  @P2 BRA `(.L_x_28) ;  /* 0x0000000000182947 */ /* 0x000fea0003800000 */
[----:B------:R-:W2:Y:S02]  /*0eb0*/  LDG.E R0, desc[UR8][R8.64+0x10] ;  /* 0x0000100808007981 */ /* 0x000ea4000c1e1900 */
[----:B--2---:R-:W-:-:S13]  /*0ec0*/  ISETP.NE.AND P2, PT, R0, R13, PT ;  /* 0x0000000d0000720c */ /* 0x004fda0003f45270 */
[----:B------:R-:W-:Y:S05]  /*0ed0*/  @P2 BRA `(.L_x_28) ;  /* 0x00000000000c2947 */ /* 0x000fea0003800000 */
[----:B------:R-:W2:Y:S02]  /*0ee0*/  LDG.E R0, desc[UR8][R8.64+0x20] ;  /* 0x0000200808007981 */ /* 0x000ea4000c1e1900 */
[----:B--2---:R-:W-:-:S13]  /*0ef0*/  ISETP.NE.AND P2, PT, R0, R13, PT ;  /* 0x0000000d0000720c */ /* 0x004fda0003f45270 */
[----:B------:R-:W-:Y:S05]  /*0f00*/  @!P2 BRA `(.L_x_22) ;  /* 0x000000040064a947 */ /* 0x000fea0003800000 */
.L_x_28:
[----:B------:R-:W-:Y:S05]  /*0f10*/  @P1 BRA `(.L_x_29) ;  /* 0x00000000000c1947 */ /* 0x000fea0003800000 */
[----:B------:R-:W2:Y:S02]  /*0f20*/  LDG.E R8, desc[UR8][R8.64+0x10] ;  /* 0x0000100808087981 */ /* 0x000ea4000c1e1900 */
[----:B--2---:R-:W-:-:S13]  /*0f30*/  ISETP.NE.OR P0, PT, R8, R13, P0 ;  /* 0x0000000d0800720c */ /* 0x004fda0000705670 */
[----:B------:R-:W-:Y:S05]  /*0f40*/  @!P0 BRA `(.L_x_22) ;  /* 0x0000000400548947 */ /* 0x000fea0003800000 */
.L_x_29:
[----:B------:R0:W-:Y:S02]  /*0f50*/  STG.E desc[UR8][R10.64], RZ ;  /* 0x000000ff0a007986 */ /* 0x0001e4000c101908 */
.L_x_20:
[----:B------:R-:W-:-:S13]  /*0f60*/  ISETP.NE.AND P0, PT, R15, 0x8, PT ;  /* 0x000000080f00780c */ /* 0x000fda0003f05270 */
[----:B------:R-:W-:Y:S05]  /*0f70*/  @!P0 BRA `(.L_x_30) ;  /* 0x0000000400548947 */ /* 0x000fea0003800000 */
[----:B------:R-:W2:Y:S01]  /*0f80*/  LDG.E R0, desc[UR8][R10.64+0x4] ;  /* 0x000004080a007981 */ /* 0x000ea2000c1e1900 */
[----:B------:R-:W-:-:S05]  /*0f90*/  IADD3 R16, P1, PT, R10, 0x4, RZ ;  /* 0x000000040a107810 */ /* 0x000fca0007f3e0ff */
[----:B------:R-:W-:Y:S01]  /*0fa0*/  IMAD.X R17, RZ, RZ, R11, P1 ;  /* 0x000000ffff117224 */ /* 0x000fe200008e060b */
[----:B--2---:R-:W-:-:S13]  /*0fb0*/  ISETP.NE.AND P0, PT, R0, RZ, PT ;  /* 0x000000ff0000720c */ /* 0x004fda0003f05270 */
[----:B------:R-:W-:Y:S05]  /*0fc0*/  @P0 BRA `(.L_x_31) ;  /* 0x00000004002c0947 */ /* 0x000fea0003800000 */
[----:B------:R-:W1:Y:S01]  /*0fd0*/  LDC.64 R8, c[0x0][0x380] ;  /* 0x0000e000ff087b82 */ /* 0x000e620000000a00 */
[----:B------:R2:W-:Y:S04]  /*0fe0*/  STG.E desc[UR8][R10.64+0x4], R13 ;  /* 0x0000040d0a007986 */ /* 0x0005e8000c101908 */
[----:B-1----:R-:W3:Y:S02]  /*0ff0*/  LDG.E R12, desc[UR8][R8.64] ;  /* 0x00000008080c7981 */ /* 0x002ee4000c1e1900 */
[----:B---3--:R-:W-:-:S13]  /*1000*/  ISETP.NE.AND P1, PT, R12, R13, PT ;  /* 0x0000000d0c00720c */ /* 0x008fda0003f25270 */
[----:B--2---:R-:W-:Y:S05]  /*1010*/  @P1 BRA `(.L_x_32) ;  /* 0x0000000000201947 */ /* 0x004fea0003800000 */
[----:B------:R-:W2:Y:S02]  /*1020*/  LDG.E R0, desc[UR8][R2.64] ;  /* 0x0000000802007981 */ /* 0x000ea4000c1e1900 */
[----:B--2---:R-:W-:-:S13]  /*1030*/  ISETP.NE.AND P0, PT, R0, R13, PT ;  /* 0x0000000d0000720c */ /* 0x004fda0003f05270 */
[----:B------:R-:W-:Y:S05]  /*1040*/  @P0 BRA `(.L_x_32) ;  /* 0x0000000000140947 */ /* 0x000fea0003800000 */
[----:B------:R-:W2:Y:S01]  /*1050*/  LDG.E R0, desc[UR8][R8.64+0x8] ;  /* 0x0000080808007981 */ /* 0x000ea2000c1e1900 */
[----:B0-----:R-:W-:Y:S02]  /*1060*/  IMAD.MOV.U32 R10, RZ, RZ, R16 ;  /* 0x000000ffff0a7224 */ /* 0x001fe400078e0010 */
[----:B------:R-:W-:Y:S01]  /*1070*/  IMAD.MOV.U32 R11, RZ, RZ, R17 ;  /* 0x000000ffff0b7224 */ /* 0x000fe200078e0011 */
[----:B--2---:R-:W-:-:S13]  /*1080*/  ISETP.NE.AND P0, PT, R0, R13, PT ;  /* 0x0000000d0000720c */ /* 0x004fda0003f05270 */
[----:B------:R-:W-:Y:S05]  /*1090*/  @!P0 BRA `(.L_x_22) ;  /* 0x0000000400008947 */ /* 0x000fea0003800000 */
.L_x_32:
[----:B------:R-:W2:Y:S02]  /*10a0*/  LDG.E R14, desc[UR8][R4.64+0x8] ;  /* 0x00000808040e7981 */ /* 0x000ea4000c1e1900 */
[----:B--2---:R-:W-:-:S13]  /*10b0*/  ISETP.NE.AND P0, PT, R14, R13, PT ;  /* 0x0000000d0e00720c */ /* 0x004fda0003f05270 */
[----:B------:R-:W-:Y:S05]  /*10c0*/  @P0 BRA `(.L_x_33) ;  /* 0x0000000000200947 */ /* 0x000fea0003800000 */
        /* <DEDUP_REMOVED lines=8> */
.L_x_33:
[----:B------:R-:W2:Y:S02]  /*1150*/  LDG.E R0, desc[UR8][R8.64+0x18] ;  /* 0x0000180808007981 */ /* 0x000ea4000c1e1900 */
[----:B--2---:R-:W-:-:S13]  /*1160*/  ISETP.NE.AND P0, PT, R0, R13, PT ;  /* 0x0000000d0000720c */ /* 0x004fda0003f05270 */
[----:B------:R-:W-:Y:S05]  /*1170*/  @P0 BRA `(.L_x_34) ;  /* 0x00000000002c0947 */ /* 0x000fea0003800000 */
[----:B0-----:R-:W2:Y:S02]  /*1180*/  LDG.E R10, desc[UR8][R4.64+0x18] ;  /* 0x00001808040a7981 */ /* 0x001ea4000c1e1900 */
[----:B--2---:R-:W-:-:S13]  /*1190*/  ISETP.NE.AND P0, PT, R10, R13, PT ;  /* 0x0000000d0a00720c */ /* 0x004fda0003f05270 */
[----:B------:R-:W-:Y:S05]  /*11a0*/  @P0 BRA `(.L_x_34) ;  /* 0x0000000000200947 */ /* 0x000fea0003800000 */
[----:B------:R-:W2:Y:S01]  /*11b0*/  LDG.E R10, desc[UR8][R8.64+0x20] ;  /* 0x00002008080a7981 */ /* 0x000ea2000c1e1900 */
[----:B------:R-:W-:Y:S01]  /*11c0*/  ISETP.NE.AND P0, PT, R14, R13, PT ;  /* 0x0000000d0e00720c */ /* 0x000fe20003f05270 */
[----:B------:R-:W-:-:S03]  /*11d0*/  IMAD.MOV.U32 R11, RZ, RZ, R17 ;  /* 0x000000ffff0b7224 */ /* 0x000fc600078e0011 */
[----:B------:R-:W-:-:S04]  /*11e0*/  ISETP.EQ.AND P0, PT, R12, R13, !P0 ;  /* 0x0000000d0c00720c */ /* 0x000fc80004702270 */
[----:B--2---:R-:W-:Y:S01]  /*11f0*/  ISETP.EQ.OR P0, PT, R10, R13, P0 ;  /* 0x0000000d0a00720c */ /* 0x004fe20000702670 */
[----:B------:R-:W-:-:S12]  /*1200*/  IMAD.MOV.U32 R10, RZ, RZ, R16 ;  /* 0x000000ffff0a7224 */ /* 0x000fd800078e0010 */
[----:B------:R-:W-:Y:S05]  /*1210*/  @P0 BRA `(.L_x_22) ;  /* 0x0000000000a00947 */ /* 0x000fea0003800000 */
[----:B------:R-:W-:Y:S05]  /*1220*/  BRA `(.L_x_35) ;  /* 0x0000000000187947 */ /* 0x000fea0003800000 */
.L_x_34:
[-C--:B------:R-:W-:Y:S01]  /*1230*/  ISETP.NE.AND P0, PT, R14, R13.reuse, PT ;  /* 0x0000000d0e00720c */ /* 0x080fe20003f05270 */
[----:B0-----:R-:W-:Y:S01]  /*1240*/  IMAD.MOV.U32 R10, RZ, RZ, R16 ;  /* 0x000000ffff0a7224 */ /* 0x001fe200078e0010 */
[-C--:B------:R-:W-:Y:S01]  /*1250*/  ISETP.EQ.AND P2, PT, R0, R13.reuse, PT ;  /* 0x0000000d0000720c */ /* 0x080fe20003f42270 */
[----:B------:R-:W-:Y:S01]  /*1260*/  IMAD.MOV.U32 R11, RZ, RZ, R17 ;  /* 0x000000ffff0b7224 */ /* 0x000fe200078e0011 */
[----:B------:R-:W-:-:S13]  /*1270*/  ISETP.EQ.AND P0, PT, R12, R13, !P0 ;  /* 0x0000000d0c00720c */ /* 0x000fda0004702270 */
[----:B------:R-:W-:Y:S05]  /*1280*/  @P0 BRA P2, `(.L_x_22) ;  /* 0x0000000000840947 */ /* 0x000fea0001000000 */
.L_x_35:
        /* <DEDUP_REMOVED lines=9> */
.L_x_36:
        /* <DEDUP_REMOVED lines=9> */
.L_x_37:
[----:B------:R-:W-:Y:S05]  /*13b0*/  @P1 BRA `(.L_x_38) ;  /* 0x0000000000181947 */ /* 0x000fea0003800000 */
[----:B------:R-:W2:Y:S02]  /*13c0*/  LDG.E R12, desc[UR8][R8.64+0x10] ;  /* 0x00001008080c7981 */ /* 0x000ea4000c1e1900 */
[----:B--2---:R-:W-:-:S13]  /*13d0*/  ISETP.NE.AND P1, PT, R12, R13, PT ;  /* 0x0000000d0c00720c */ /* 0x004fda0003f25270 */
[----:B------:R-:W-:Y:S05]  /*13e0*/  @P1 BRA `(.L_x_38) ;  /* 0x00000000000c1947 */ /* 0x000fea0003800000 */
[----:B------:R-:W2:Y:S02]  /*13f0*/  LDG.E R12, desc[UR8][R8.64+0x20] ;  /* 0x00002008080c7981 */ /* 0x000ea4000c1e1900 */
[----:B--2---:R-:W-:-:S13]  /*1400*/  ISETP.NE.AND P1, PT, R12, R13, PT ;  /* 0x0000000d0c00720c */ /* 0x004fda0003f25270 */
[----:B------:R-:W-:Y:S05]  /*1410*/  @!P1 BRA `(.L_x_22) ;  /* 0x0000000000209947 */ /* 0x000fea0003800000 */
.L_x_38:
[----:B------:R-:W-:Y:S05]  /*1420*/  @P0 BRA `(.L_x_39) ;  /* 0x0000000000100947 */ /* 0x000fea0003800000 */
[----:B------:R-:W2:Y:S01]  /*1430*/  LDG.E R8, desc[UR8][R8.64+0x10] ;  /* 0x0000100808087981 */ /* 0x000ea2000c1e1900 */
[-C--:B------:R-:W-:Y:S02]  /*1440*/  ISETP.NE.AND P0, PT, R0, R13.reuse, PT ;  /* 0x0000000d0000720c */ /* 0x080fe40003f05270 */
[----:B--2---:R-:W-:-:S13]  /*1450*/  ISETP.EQ.AND P1, PT, R8, R13, PT ;  /* 0x0000000d0800720c */ /* 0x004fda0003f22270 */
[----:B------:R-:W-:Y:S05]  /*1460*/  @!P0 BRA P1, `(.L_x_22) ;  /* 0x00000000000c8947 */ /* 0x000fea0000800000 */
.L_x_39:
[----:B------:R1:W-:Y:S02]  /*1470*/  STG.E desc[UR8][R16.64], RZ ;  /* 0x000000ff10007986 */ /* 0x0003e4000c101908 */
.L_x_31:
[----:B------:R-:W-:Y:S01]  /*1480*/  VIADD R15, R15, 0x2 ;  /* 0x000000020f0f7836 */ /* 0x000fe20000000000 */
[----:B------:R-:W-:Y:S06]  /*1490*/  BRA `(.L_x_40) ;  /* 0xfffffff400907947 */ /* 0x000fec000383ffff */
.L_x_22:
[----:B------:R-:W0:Y:S02]  /*14a0*/  LDC R3, c[0x0][0x388] ;  /* 0x0000e200ff037b82 */ /* 0x000e240000000800 */
[----:B0-----:R-:W-:Y:S01]  /*14b0*/  STG.E desc[UR8][R10.64], R3 ;  /* 0x000000030a007986 */ /* 0x001fe2000c101908 */
[----:B------:R-:W-:Y:S05]  /*14c0*/  EXIT ;  /* 0x000000000000794d */ /* 0x000fea0003800000 */
.L_x_30:
[----:B------:R-:W1:Y:S02]  /*14d0*/  LDC.64 R6, c[0x0][0x380] ;  /* 0x0000e000ff067b82 */ /* 0x000e640000000a00 */
[----:B-1----:R-:W2:Y:S02]  /*14e0*/  LDG.E R0, desc[UR8][R6.64+0x10] ;  /* 0x0000100806007981 */ /* 0x002ea4000c1e1900 */
[----:B--2---:R-:W-:-:S13]  /*14f0*/  ISETP.NE.AND P0, PT, R0, RZ, PT ;  /* 0x000000ff0000720c */ /* 0x004fda0003f05270 */
[----:B------:R-:W1:Y:S02]  /*1500*/  @!P0 LDC R9, c[0x0][0x388] ;  /* 0x0000e200ff098b82 */ /* 0x000e640000000800 */
[----:B-1----:R1:W-:Y:S01]  /*1510*/  @!P0 STG.E desc[UR8][R6.64+0x10], R9 ;  /* 0x0000100906008986 */ /* 0x0023e2000c101908 */
[----:B------:R-:W-:Y:S05]  /*1520*/  @!P0 EXIT ;  /* 0x000000000000894d */ /* 0x000fea0003800000 */
[----:B------:R-:W2:Y:S01]  /*1530*/  LDG.E R0, desc[UR8][R6.64] ;  /* 0x0000000806007981 */ /* 0x000ea2000c1e1900 */
[----:B------:R-:W-:Y:S01]  /*1540*/  UMOV UR4, URZ ;  /* 0x000000ff00047c82 */ /* 0x000fe20008000000 */
[----:B------:R-:W-:Y:S01]  /*1550*/  UMOV UR5, URZ ;  /* 0x000000ff00057c82 */ /* 0x000fe20008000000 */
[----:B--2---:R-:W-:-:S13]  /*1560*/  ISETP.NE.AND P0, PT, R0, RZ, PT ;  /* 0x000000ff0000720c */ /* 0x004fda0003f05270 */
[----:B------:R-:W-:Y:S05]  /*1570*/  @!P0 BRA `(.L_x_41) ;  /* 0x0000000000308947 */ /* 0x000fea0003800000 */
[----:B------:R-:W2:Y:S01]  /*1580*/  LDG.E R0, desc[UR8][R6.64+0x8] ;  /* 0x0000080806007981 */ /* 0x000ea2000c1e1900 */
[----:B------:R-:W-:Y:S01]  /*1590*/  UMOV UR4, 0x2 ;  /* 0x0000000200047882 */ /* 0x000fe20000000000 */
[----:B--2---:R-:W-:-:S13]  /*15a0*/  ISETP.NE.AND P0, PT, R0, RZ, PT ;  /* 0x000000ff0000720c */ /* 0x004fda0003f05270 */
[----:B------:R-:W-:Y:S05]  /*15b0*/  @!P0 BRA `(.L_x_41) ;  /* 0x0000000000208947 */ /* 0x000fea0003800000 */
[----:B------:R-:W2:Y:S01]  /*15c0*/  LDG.E R0, desc[UR8][R6.64+0x18] ;  /* 0x0000180806007981 */ /* 0x000ea2000c1e1900 */
[----:B------:R-:W-:Y:S01]  /*15d0*/  UMOV UR4, 0x6 ;  /* 0x0000000600047882 */ /* 0x000fe20000000000 */
[----:B--2---:R-:W-:-:S13]  /*15e0*/  ISETP.NE.AND P0, PT, R0, RZ, PT ;  /* 0x000000ff0000720c */ /* 0x004fda0003f05270 */
[----:B------:R-:W-:Y:S05]  /*15f0*/  @!P0 BRA `(.L_x_41) ;  /* 0x0000000000108947 */ /* 0x000fea0003800000 */
[----:B-1----:R-:W2:Y:S02]  /*1600*/  LDG.E R6, desc[UR8][R6.64+0x20] ;  /* 0x0000200806067981 */ /* 0x002ea4000c1e1900 */
[----:B--2---:R-:W-:-:S13]  /*1610*/  ISETP.NE.AND P0, PT, R6, RZ, PT ;  /* 0x000000ff0600720c */ /* 0x004fda0003f05270 */
[----:B------:R-:W-:Y:S05]  /*1620*/  @P0 BRA `(.L_x_42) ;  /* 0x0000000000240947 */ /* 0x000fea0003800000 */
[----:B------:R-:W-:-:S05]  /*1630*/  UMOV UR4, 0x8 ;  /* 0x0000000800047882 */ /* 0x000fca0000000000 */
.L_x_41:
[----:B------:R-:W2:Y:S01]  /*1640*/  LDCU.64 UR6, c[0x0][0x380] ;  /* 0x00007000ff0677ac */ /* 0x000ea20008000a00 */
[----:B------:R-:W3:Y:S01]  /*1650*/  LDC R5, c[0x0][0x388] ;  /* 0x0000e200ff057b82 */ /* 0x000ee20000000800 */
[----:B--2---:R-:W-:-:S04]  /*1660*/  ULEA UR6, UP0, UR4, UR6, 0x2 ;  /* 0x0000000604067291 */ /* 0x004fc8000f8010ff */
[----:B------:R-:W-:Y:S02]  /*1670*/  ULEA.HI.X UR5, UR4, UR7, UR5, 0x2, UP0 ;  /* 0x0000000704057291 */ /* 0x000fe400080f1405 */
[----:B------:R-:W-:-:S04]  /*1680*/  IMAD.U32 R2, RZ, RZ, UR6 ;  /* 0x00000006ff027e24 */ /* 0x000fc8000f8e00ff */
[----:B------:R-:W-:-:S05]  /*1690*/  IMAD.U32 R3, RZ, RZ, UR5 ;  /* 0x00000005ff037e24 */ /* 0x000fca000f8e00ff */
[----:B---3--:R-:W-:Y:S01]  /*16a0*/  STG.E desc[UR8][R2.64], R5 ;  /* 0x0000000502007986 */ /* 0x008fe2000c101908 */
[----:B------:R-:W-:Y:S05]  /*16b0*/  EXIT ;  /* 0x000000000000794d */ /* 0x000fea0003800000 */
.L_x_42:
[----:B------:R-:W2:Y:S02]  /*16c0*/  LDG.E R0, desc[UR8][R2.64] ;  /* 0x0000000802007981 */ /* 0x000ea4000c1e1900 */
[----:B--2---:R-:W-:-:S13]  /*16d0*/  ISETP.NE.AND P0, PT, R0, RZ, PT ;  /* 0x000000ff0000720c */ /* 0x004fda0003f05270 */
[----:B------:R-:W-:Y:S05]  /*16e0*/  @!P0 BRA `(.L_x_43) ;  /* 0x00000000003c8947 */ /* 0x000fea0003800000 */
[----:B------:R-:W2:Y:S01]  /*16f0*/  LDG.E R0, desc[UR8][R4.64+0x8] ;  /* 0x0000080804007981 */ /* 0x000ea2000c1e1900 */
[----:B------:R-:W-:Y:S02]  /*1700*/  IMAD.U32 R2, RZ, RZ, UR12 ;  /* 0x0000000cff027e24 */ /* 0x000fe4000f8e00ff */
[----:B------:R-:W-:Y:S01]  /*1710*/  IMAD.U32 R3, RZ, RZ, UR13 ;  /* 0x0000000dff037e24 */ /* 0x000fe2000f8e00ff */
        /* <DEDUP_REMOVED lines=11> */
[----:B------:R-:W-:Y:S05]  /*17d0*/  @P0 EXIT ;  /* 0x000000000000094d */ /* 0x000fea0003800000 */
.L_x_43:
[----:B------:R-:W1:Y:S02]  /*17e0*/  LDC R5, c[0x0][0x388] ;  /* 0x0000e200ff057b82 */ /* 0x000e640000000800 */
[----:B-1----:R-:W-:Y:S01]  /*17f0*/  STG.E desc[UR8][R2.64], R5 ;  /* 0x0000000502007986 */ /* 0x002fe2000c101908 */
[----:B------:R-:W-:Y:S05]  /*1800*/  EXIT ;  /* 0x000000000000794d */ /* 0x000fea0003800000 */
.L_x_44:
[----:B------:R-:W-:-:S00]  /*1810*/  BRA `(.L_x_44) ;  /* 0xfffffffc00fc7947 */ /* 0x000fc0000383ffff */
[----:B------:R-:W-:-:S00]  /*1820*/  NOP ;  /* 0x0000000000007918 */ /* 0x000fc00000000000 */
        /* <DEDUP_REMOVED lines=13> */
.L_x_47:


//--------------------- .text._Z10randomMovePiiy  --------------------------
	.section	.text._Z10randomMovePiiy,"ax",@progbits
	.align	128
        .global         _Z10randomMovePiiy
        .type           _Z10randomMovePiiy,@function
        .size           _Z10randomMovePiiy,(.L_x_48 - _Z10randomMovePiiy)
        .other          _Z10randomMovePiiy,@"STO_CUDA_ENTRY STV_DEFAULT"
_Z10randomMovePiiy:
.text._Z10randomMovePiiy:
        /* <DEDUP_REMOVED lines=9> */
[----:B------:R-:W1:Y:S01]  /*0090*/  LDC.64 R2, c[0x0][0x380] ;  /* 0x0000e000ff027b82 */ /* 0x000e620000000a00 */
[----:B------:R-:W2:Y:S01]  /*00a0*/  LDCU.64 UR12, c[0x0][0x358] ;  /* 0x00006b00ff0c77ac */ /* 0x000ea20008000a00 */
[----:B0-----:R-:W-:Y:S02]  /*00b0*/  ULOP3.LUT UR4, UR4, 0xaad26b49, URZ, 0x3c, !UPT ;  /* 0xaad26b4904047892 */ /* 0x001fe4000f8e3cff */
[----:B------:R-:W-:Y:S02]  /*00c0*/  ULOP3.LUT UR5, UR5, 0xf7dcefdd, URZ, 0x3c, !UPT ;  /* 0xf7dcefdd05057892 */ /* 0x000fe4000f8e3cff */
[----:B------:R-:W-:Y:S02]  /*00d0*/  UIMAD UR4, UR4, 0x4182bed5, URZ ;  /* 0x4182bed5040478a4 */ /* 0x000fe4000f8e02ff */
[----:B------:R-:W-:Y:S02]  /*00e0*/  UIMAD UR5, UR5, -0x658354e5, URZ ;  /* 0x9a7cab1b050578a4 */ /* 0x000fe4000f8e02ff */
[----:B------:R-:W-:-:S02]  /*00f0*/  UIADD3 UR6, UPT, UPT, UR4, 0x75bcd15, URZ ;  /* 0x075bcd1504067890 */ /* 0x000fc4000fffe0ff */
[----:B------:R-:W-:Y:S02]  /*0100*/  ULOP3.LUT UR7, UR4, 0x159a55e5, URZ, 0x3c, !UPT ;  /* 0x159a55e504077892 */ /* 0x000fe4000f8e3cff */
[----:B------:R-:W-:Y:S02]  /*0110*/  UIADD3 UR8, UPT, UPT, UR5, 0x1f123bb5, URZ ;  /* 0x1f123bb505087890 */ /* 0x000fe4000fffe0ff */
[----:B------:R-:W-:Y:S01]  /*0120*/  ULOP3.LUT UR9, UR5, 0x5491333, URZ, 0x3c, !UPT ;  /* 0x0549133305097892 */ /* 0x000fe2000f8e3cff */
[----:B------:R-:W-:Y:S01]  /*0130*/  IMAD.U32 R0, RZ, RZ, UR6 ;  /* 0x00000006ff007e24 */ /* 0x000fe2000f8e00ff */
[----:B------:R-:W-:Y:S01]  /*0140*/  UIADD3 UR10, UPT, UPT, UR4, 0x583f19, URZ ;  /* 0x00583f19040a7890 */ /* 0x000fe2000fffe0ff */
[----:B------:R-:W-:Y:S01]  /*0150*/  MOV R6, UR7 ;  /* 0x0000000700067c02 */ /* 0x000fe20008000f00 */
[----:B------:R-:W-:Y:S01]  /*0160*/  IMAD.U32 R7, RZ, RZ, UR8 ;  /* 0x00000008ff077e24 */ /* 0x000fe2000f8e00ff */
[----:B------:R-:W-:Y:S01]  /*0170*/  UIADD3 UR4, UPT, UPT, UR4, 0x64f0c9, UR5 ;  /* 0x0064f0c904047890 */ /* 0x000fe2000fffe005 */
[----:B------:R-:W-:-:S02]  /*0180*/  IMAD.U32 R8, RZ, RZ, UR9 ;  /* 0x00000009ff087e24 */ /* 0x000fc4000f8e00ff */
[----:B--2---:R-:W-:-:S09]  /*0190*/  MOV R9, UR10 ;  /* 0x0000000a00097c02 */ /* 0x004fd20008000f00 */
.L_x_45:
[----:B------:R-:W-:Y:S01]  /*01a0*/  SHF.R.U32.HI R5, RZ, 0x2, R0 ;  /* 0x00000002ff057819 */ /* 0x000fe20000011600 */
[----:B------:R-:W-:-:S03]  /*01b0*/  UIADD3 UR4, UPT, UPT, UR4, 0x587c5, URZ ;  /* 0x000587c504047890 */ /* 0x000fc6000fffe0ff */
[----:B------:R-:W-:Y:S01]  /*01c0*/  LOP3.LUT R5, R5, R0, RZ, 0x3c, !PT ;  /* 0x0000000005057212 */ /* 0x000fe200078e3cff */
[----:B------:R-:W-:-:S03]  /*01d0*/  IMAD.SHL.U32 R0, R9, 0x10, RZ ;  /* 0x0000001009007824 */ /* 0x000fc600078e00ff */
[----:B------:R-:W-:-:S04]  /*01e0*/  SHF.L.U32 R4, R5, 0x1, RZ ;  /* 0x0000000105047819 */ /* 0x000fc800000006ff */
[----:B------:R-:W-:-:S04]  /*01f0*/  LOP3.LUT R0, R9, R0, R4, 0x96, !PT ;  /* 0x0000000009007212 */ /* 0x000fc800078e9604 */
[----:B------:R-:W-:-:S05]  /*0200*/  LOP3.LUT R10, R0, R5, RZ, 0x3c, !PT ;  /* 0x00000005000a7212 */ /* 0x000fca00078e3cff */
[----:B------:R-:W-:-:S04]  /*0210*/  VIADD R0, R10, UR4 ;  /* 0x000000040a007c36 */ /* 0x000fc80008000000 */
[----:B------:R-:W-:-:S05]  /*0220*/  IMAD.HI.U32 R4, R0, 0x38e38e39, RZ ;  /* 0x38e38e3900047827 */ /* 0x000fca00078e00ff */
[----:B------:R-:W-:-:S05]  /*0230*/  SHF.R.U32.HI R5, RZ, 0x1, R4 ;  /* 0x00000001ff057819 */ /* 0x000fca0000011604 */
[----:B------:R-:W-:-:S04]  /*0240*/  IMAD R5, R5, -0x9, R0 ;  /* 0xfffffff705057824 */ /* 0x000fc800078e0200 */
[----:B-1----:R-:W-:-:S05]  /*0250*/  IMAD.WIDE.U32 R4, R5, 0x4, R2 ;  /* 0x0000000405047825 */ /* 0x002fca00078e0002 */
[----:B------:R-:W2:Y:S01]  /*0260*/  LDG.E R11, desc[UR12][R4.64] ;  /* 0x0000000c040b7981 */ /* 0x000ea2000c1e1900 */
[----:B------:R-:W-:Y:S01]  /*0270*/  MOV R0, R6 ;  /* 0x0000000600007202 */ /* 0x000fe20000000f00 */
[----:B------:R-:W-:Y:S01]  /*0280*/  IMAD.MOV.U32 R6, RZ, RZ, R7 ;  /* 0x000000ffff067224 */ /* 0x000fe200078e0007 */
[----:B------:R-:W-:Y:S01]  /*0290*/  MOV R7, R8 ;  /* 0x0000000800077202 */ /* 0x000fe20000000f00 */
[----:B------:R-:W-:Y:S01]  /*02a0*/  IMAD.MOV.U32 R8, RZ, RZ, R9 ;  /* 0x000000ffff087224 */ /* 0x000fe200078e0009 */
[----:B------:R-:W-:Y:S02]  /*02b0*/  MOV R9, R10 ;  /* 0x0000000a00097202 */ /* 0x000fe40000000f00 */
[----:B--2---:R-:W-:-:S13]  /*02c0*/  ISETP.NE.AND P0, PT, R11, RZ, PT ;  /* 0x000000ff0b00720c */ /* 0x004fda0003f05270 */
[----:B------:R-:W-:Y:S05]  /*02d0*/  @P0 BRA `(.L_x_45) ;  /* 0xfffffffc00b00947 */ /* 0x000fea000383ffff */
[----:B------:R-:W0:Y:S02]  /*02e0*/  LDC R3, c[0x0][0x388] ;  /* 0x0000e200ff037b82 */ /* 0x000e240000000800 */
[----:B0-----:R-:W-:Y:S01]  /*02f0*/  STG.E desc[UR12][R4.64], R3 ;  /* 0x0000000304007986 */ /* 0x001fe2000c10190c */
[----:B------:R-:W-:Y:S05]  /*0300*/  EXIT ;  /* 0x000000000000794d */ /* 0x000fea0003800000 */
.L_x_46:
        /* <DEDUP_REMOVED lines=15> */
.L_x_48:


//--------------------- .nv.global.init           --------------------------
	.section	.nv.global.init,"aw",@progbits
	.align	4
.nv.global.init:
	.type		mrg32k3aM1SubSeq,@object
	.size		mrg32k3aM1SubSeq,(mrg32k3aM2SubSeq - mrg32k3aM1SubSeq)
mrg32k3aM1SubSeq:
        /*0000*/ 	.byte	0x0b, 0xcc, 0xee, 0x04, 0x73, 0x29, 0x8b, 0x6f, 0xf6, 0x53, 0x03, 0xf6, 0x23, 0xf6, 0xea, 0xda
        /* <DEDUP_REMOVED lines=125> */
	.type		mrg32k3aM2SubSeq,@object
	.size		mrg32k3aM2SubSeq,(mrg32k3aM1 - mrg32k3aM2SubSeq)
mrg32k3aM2SubSeq:
        /* <DEDUP_REMOVED lines=126> */
	.type		mrg32k3aM1,@object
	.size		mrg32k3aM1,(mrg32k3aM1Seq - mrg32k3aM1)
mrg32k3aM1:
        /* <DEDUP_REMOVED lines=144> */
	.type		mrg32k3aM1Seq,@object
	.size		mrg32k3aM1Seq,(mrg32k3aM2 - mrg32k3aM1Seq)
mrg32k3aM1Seq:
        /* <DEDUP_REMOVED lines=144> */
	.type		mrg32k3aM2,@object
	.size		mrg32k3aM2,(mrg32k3aM2Seq - mrg32k3aM2)
mrg32k3aM2:
        /* <DEDUP_REMOVED lines=144> */
	.type		mrg32k3aM2Seq,@object
	.size		mrg32k3aM2Seq,(precalc_xorwow_matrix - mrg32k3aM2Seq)
mrg32k3aM2Seq:
        /* <DEDUP_REMOVED lines=144> */
	.type		precalc_xorwow_matrix,@object
	.size		precalc_xorwow_matrix,(precalc_xorwow_offset_matrix - precalc_xorwow_matrix)
precalc_xorwow_matrix:
        /* <DEDUP_REMOVED lines=6400> */
	.type		precalc_xorwow_offset_matrix,@object
	.size		precalc_xorwow_offset_matrix,(.L_1 - precalc_xorwow_offset_matrix)
precalc_xorwow_offset_matrix:
        /* <DEDUP_REMOVED lines=6400> */
.L_1:


//--------------------- .nv.shared.reserved.0     --------------------------
	.section	.nv.shared.reserved.0,"aw",@nobits
	.weak		__nv_reservedSMEM_offset_0_alias
	.size		__nv_reservedSMEM_offset_0_alias, 0, 64
	.other		__nv_reservedSMEM_offset_0_alias,@"STO_CUDA_RESERVED_SHARED STV_DEFAULT"
__nv_reservedSMEM_offset_0_alias:
	.zero		0
	.zero		64


//--------------------- .nv.constant0._Z9smartMovePii --------------------------
	.section	.nv.constant0._Z9smartMovePii,"a",@progbits
	.sectionflags	@""
	.align	4
.nv.constant0._Z9smartMovePii:
	.zero		908


//--------------------- .nv.constant0._Z10randomMovePiiy --------------------------
	.section	.nv.constant0._Z10randomMovePiiy,"a",@progbits
	.sectionflags	@""
	.align	4
.nv.constant0._Z10randomMovePiiy:
	.zero		920


//--------------------- SYMBOLS --------------------------

	.type		.nv.reservedSmem.offset0,@object
	.size		.nv.reservedSmem.offset0,0x4
